	.target	sm_100a

	.elftype	@"ET_EXEC"


//--------------------- .note.nv.tkinfo           --------------------------
	.section	.note.nv.tkinfo,"",@"SHT_NOTE"
	.sectionflags	@"SHF_NOTE_NV_TKINFO"
	.tkinfo
        /*0018*/ 	.word	0x00000002
        /*0030*/ 	.string	""
        /*0030*/ 	.string	"ptxas"
        /*0030*/ 	.string	"Cuda compilation tools, release 13.0, V13.0.88"
        /*0030*/ 	.string	"Build cuda_13.0.r13.0/compiler.36424714_0"
        /*0030*/ 	.string	"-arch sm_100a -m 64 "



//--------------------- .note.nv.cuinfo           --------------------------
	.section	.note.nv.cuinfo,"",@"SHT_NOTE"
	.sectionflags	@"SHF_NOTE_NV_CUINFO"
        /*0018*/ 	.short	0x0002
        /*001a*/ 	.short	0x0064
        /*001c*/ 	.short	0x0082
	.zero		2


//--------------------- .nv.info                  --------------------------
	.section	.nv.info,"",@"SHT_CUDA_INFO"
	.align	4


	//----- nvinfo : EIATTR_REGCOUNT
	.align		4
        /*0000*/ 	.byte	0x04, 0x2f
        /*0002*/ 	.short	(.L_20 - .L_19)
	.align		4
.L_19:
        /*0004*/ 	.word	index@(_ZN7cutlass13device_kernelINS_4gemm6kernel13GemmUniversalIN4cute5tupleIJiiiiEEENS1_10collective13CollectiveMmaINS1_35MainloopSm100TmaUmmaWarpSpecializedILi33ELi2ELi4ENS5_IJNS4_1CILi2EEESB_NSA_ILi1EEEEEEEENS5_IJNSA_ILi128EEENSA_ILi256EEENSA_ILi32EEEEEENS_12float_e4m3_tENS5_IJlSC_lEEESJ_SK_NS4_8TiledMMAINS4_8MMA_AtomIJNS4_10MMA_TraitsINS4_25SM100_MMA_F8F6F4_2x1SM_SSEJSJ_SJ_fSF_SG_NS4_17integral_constantINS4_4UMMA5MajorELSR_0EEESS_NSP_INSQ_7ScaleInELST_0EEESU_EEEEEENS4_6LayoutINS5_IJSC_SC_SC_EEENS5_IJNSA_ILi0EEESZ_SZ_EEEEENS5_IJNS4_10UnderscoreES12_S12_EEEEENS4_28SM100_TMA_2SM_LOAD_MULTICASTENS4_14ComposedLayoutINS4_7SwizzleILi1ELi4ELi3EEENS4_18smem_ptr_flag_bitsILi8EEENSX_INS5_IJNSA_ILi8EEESH_EEENS5_IJSH_SC_EEEEEEEvNS4_8identityENS4_18SM100_TMA_2SM_LOADES1F_vS1G_EENS_8epilogue10collective18CollectiveEpilogueINS1J_23Sm100TmaWarpSpecializedILi4ELi2ELi32ELb0ELb0EEEJNS5_IJNSA_ILi64EEESG_SH_EEENS5_IJNSX_IS1O_SC_EENSX_INS5_IJSH_SB_EEENS5_IJSC_SF_EEEEEEEESJ_SK_SJ_SK_NS1J_6fusion15FusionCallbacksIS1N_NS1V_17LinearCombinationISJ_fSJ_fLNS_15FloatRoundStyleE2EEES1P_S1U_JEEENS4_5SM1004TMEM4LOAD26SM100_TMEM_LOAD_32dp32b32xENS4_13SM90_TMA_LOADES1F_NS4_39AutoVectorizingCopyWithAssumedAlignmentILi128EEENS4_14SM90_TMA_STOREES1F_S27_S27_EEEvvEEEEvNT_6ParamsE)
        /*0008*/ 	.word	0x00000074


	//----- nvinfo : EIATTR_FRAME_SIZE
	.align		4
.L_20:
        /*000c*/ 	.byte	0x04, 0x11
        /*000e*/ 	.short	(.L_22 - .L_21)
	.align		4
.L_21:
        /*0010*/ 	.word	index@($__internal_2_$__cuda_sm10x_tcgen05_guardrail_trap_unallocated_columns_being_dealloced)
        /*0014*/ 	.word	0x00000000


	//----- nvinfo : EIATTR_FRAME_SIZE
	.align		4
.L_22:
        /*0018*/ 	.byte	0x04, 0x11
        /*001a*/ 	.short	(.L_24 - .L_23)
	.align		4
.L_23:
        /*001c*/ 	.word	index@($__internal_1_$__cuda_sm10x_tcgen05_guardrail_trap_phase_invalid_during_alloc)
        /*0020*/ 	.word	0x00000000


	//----- nvinfo : EIATTR_FRAME_SIZE
	.align		4
.L_24:
        /*0024*/ 	.byte	0x04, 0x11
        /*0026*/ 	.short	(.L_26 - .L_25)
	.align		4
.L_25:
        /*0028*/ 	.word	index@($__internal_0_$__cuda_sm10x_tcgen05_guardrail_trap_col_being_dealloced_not_returned_by_alloc)
        /*002c*/ 	.word	0x00000000


	//----- nvinfo : EIATTR_FRAME_SIZE
	.align		4
.L_26:
        /*0030*/ 	.byte	0x04, 0x11
        /*0032*/ 	.short	(.L_28 - .L_27)
	.align		4
.L_27:
        /*0034*/ 	.word	index@(_ZN7cutlass13device_kernelINS_4gemm6kernel13GemmUniversalIN4cute5tupleIJiiiiEEENS1_10collective13CollectiveMmaINS1_35MainloopSm100TmaUmmaWarpSpecializedILi33ELi2ELi4ENS5_IJNS4_1CILi2EEESB_NSA_ILi1EEEEEEEENS5_IJNSA_ILi128EEENSA_ILi256EEENSA_ILi32EEEEEENS_12float_e4m3_tENS5_IJlSC_lEEESJ_SK_NS4_8TiledMMAINS4_8MMA_AtomIJNS4_10MMA_TraitsINS4_25SM100_MMA_F8F6F4_2x1SM_SSEJSJ_SJ_fSF_SG_NS4_17integral_constantINS4_4UMMA5MajorELSR_0EEESS_NSP_INSQ_7ScaleInELST_0EEESU_EEEEEENS4_6LayoutINS5_IJSC_SC_SC_EEENS5_IJNSA_ILi0EEESZ_SZ_EEEEENS5_IJNS4_10UnderscoreES12_S12_EEEEENS4_28SM100_TMA_2SM_LOAD_MULTICASTENS4_14ComposedLayoutINS4_7SwizzleILi1ELi4ELi3EEENS4_18smem_ptr_flag_bitsILi8EEENSX_INS5_IJNSA_ILi8EEESH_EEENS5_IJSH_SC_EEEEEEEvNS4_8identityENS4_18SM100_TMA_2SM_LOADES1F_vS1G_EENS_8epilogue10collective18CollectiveEpilogueINS1J_23Sm100TmaWarpSpecializedILi4ELi2ELi32ELb0ELb0EEEJNS5_IJNSA_ILi64EEESG_SH_EEENS5_IJNSX_IS1O_SC_EENSX_INS5_IJSH_SB_EEENS5_IJSC_SF_EEEEEEEESJ_SK_SJ_SK_NS1J_6fusion15FusionCallbacksIS1N_NS1V_17LinearCombinationISJ_fSJ_fLNS_15FloatRoundStyleE2EEES1P_S1U_JEEENS4_5SM1004TMEM4LOAD26SM100_TMEM_LOAD_32dp32b32xENS4_13SM90_TMA_LOADES1F_NS4_39AutoVectorizingCopyWithAssumedAlignmentILi128EEENS4_14SM90_TMA_STOREES1F_S27_S27_EEEvvEEEEvNT_6ParamsE)
        /*0038*/ 	.word	0x00000000


	//----- nvinfo : EIATTR_MIN_STACK_SIZE
	.align		4
.L_28:
        /*003c*/ 	.byte	0x04, 0x12
        /*003e*/ 	.short	(.L_30 - .L_29)
	.align		4
.L_29:
        /*0040*/ 	.word	index@(_ZN7cutlass13device_kernelINS_4gemm6kernel13GemmUniversalIN4cute5tupleIJiiiiEEENS1_10collective13CollectiveMmaINS1_35MainloopSm100TmaUmmaWarpSpecializedILi33ELi2ELi4ENS5_IJNS4_1CILi2EEESB_NSA_ILi1EEEEEEEENS5_IJNSA_ILi128EEENSA_ILi256EEENSA_ILi32EEEEEENS_12float_e4m3_tENS5_IJlSC_lEEESJ_SK_NS4_8TiledMMAINS4_8MMA_AtomIJNS4_10MMA_TraitsINS4_25SM100_MMA_F8F6F4_2x1SM_SSEJSJ_SJ_fSF_SG_NS4_17integral_constantINS4_4UMMA5MajorELSR_0EEESS_NSP_INSQ_7ScaleInELST_0EEESU_EEEEEENS4_6LayoutINS5_IJSC_SC_SC_EEENS5_IJNSA_ILi0EEESZ_SZ_EEEEENS5_IJNS4_10UnderscoreES12_S12_EEEEENS4_28SM100_TMA_2SM_LOAD_MULTICASTENS4_14ComposedLayoutINS4_7SwizzleILi1ELi4ELi3EEENS4_18smem_ptr_flag_bitsILi8EEENSX_INS5_IJNSA_ILi8EEESH_EEENS5_IJSH_SC_EEEEEEEvNS4_8identityENS4_18SM100_TMA_2SM_LOADES1F_vS1G_EENS_8epilogue10collective18CollectiveEpilogueINS1J_23Sm100TmaWarpSpecializedILi4ELi2ELi32ELb0ELb0EEEJNS5_IJNSA_ILi64EEESG_SH_EEENS5_IJNSX_IS1O_SC_EENSX_INS5_IJSH_SB_EEENS5_IJSC_SF_EEEEEEEESJ_SK_SJ_SK_NS1J_6fusion15FusionCallbacksIS1N_NS1V_17LinearCombinationISJ_fSJ_fLNS_15FloatRoundStyleE2EEES1P_S1U_JEEENS4_5SM1004TMEM4LOAD26SM100_TMEM_LOAD_32dp32b32xENS4_13SM90_TMA_LOADES1F_NS4_39AutoVectorizingCopyWithAssumedAlignmentILi128EEENS4_14SM90_TMA_STOREES1F_S27_S27_EEEvvEEEEvNT_6ParamsE)
        /*0044*/ 	.word	0x00000000
.L_30:


//--------------------- .nv.compat                --------------------------
	.section	.nv.compat,"",@"SHT_CUDA_COMPAT_INFO"
	.align	4
        /*0000*/ 	.byte	0x02, 0x09, 0x01, 0x00, 0x02, 0x02, 0x02, 0x00, 0x02, 0x05, 0x05, 0x00, 0x03, 0x07, 0x01, 0x01
        /*0010*/ 	.byte	0x02, 0x03, 0x01, 0x00, 0x02, 0x06, 0x01, 0x00, 0x04, 0x0b, 0x08, 0x00, 0x09, 0x00, 0x00, 0x00
        /*0020*/ 	.byte	0x00, 0x00, 0x00, 0x00


//--------------------- .nv.info._ZN7cutlass13device_kernelINS_4gemm6kernel13GemmUniversalIN4cute5tupleIJiiiiEEENS1_10collective13CollectiveMmaINS1_35MainloopSm100TmaUmmaWarpSpecializedILi33ELi2ELi4ENS5_IJNS4_1CILi2EEESB_NSA_ILi1EEEEEEEENS5_IJNSA_ILi128EEENSA_ILi256EEENSA_ILi32EEEEEENS_12float_e4m3_tENS5_IJlSC_lEEESJ_SK_NS4_8TiledMMAINS4_8MMA_AtomIJNS4_10MMA_TraitsINS4_25SM100_MMA_F8F6F4_2x1SM_SSEJSJ_SJ_fSF_SG_NS4_17integral_constantINS4_4UMMA5MajorELSR_0EEESS_NSP_INSQ_7ScaleInELST_0EEESU_EEEEEENS4_6LayoutINS5_IJSC_SC_SC_EEENS5_IJNSA_ILi0EEESZ_SZ_EEEEENS5_IJNS4_10UnderscoreES12_S12_EEEEENS4_28SM100_TMA_2SM_LOAD_MULTICASTENS4_14ComposedLayoutINS4_7SwizzleILi1ELi4ELi3EEENS4_18smem_ptr_flag_bitsILi8EEENSX_INS5_IJNSA_ILi8EEESH_EEENS5_IJSH_SC_EEEEEEEvNS4_8identityENS4_18SM100_TMA_2SM_LOADES1F_vS1G_EENS_8epilogue10collective18CollectiveEpilogueINS1J_23Sm100TmaWarpSpecializedILi4ELi2ELi32ELb0ELb0EEEJNS5_IJNSA_ILi64EEESG_SH_EEENS5_IJNSX_IS1O_SC_EENSX_INS5_IJSH_SB_EEENS5_IJSC_SF_EEEEEEEESJ_SK_SJ_SK_NS1J_6fusion15FusionCallbacksIS1N_NS1V_17LinearCombinationISJ_fSJ_fLNS_15FloatRoundStyleE2EEES1P_S1U_JEEENS4_5SM1004TMEM4LOAD26SM100_TMEM_LOAD_32dp32b32xENS4_13SM90_TMA_LOADES1F_NS4_39AutoVectorizingCopyWithAssumedAlignmentILi128EEENS4_14SM90_TMA_STOREES1F_S27_S27_EEEvvEEEEvNT_6ParamsE --------------------------
	.section	.nv.info._ZN7cutlass13device_kernelINS_4gemm6kernel13GemmUniversalIN4cute5tupleIJiiiiEEENS1_10collective13CollectiveMmaINS1_35MainloopSm100TmaUmmaWarpSpecializedILi33ELi2ELi4ENS5_IJNS4_1CILi2EEESB_NSA_ILi1EEEEEEEENS5_IJNSA_ILi128EEENSA_ILi256EEENSA_ILi32EEEEEENS_12float_e4m3_tENS5_IJlSC_lEEESJ_SK_NS4_8TiledMMAINS4_8MMA_AtomIJNS4_10MMA_TraitsINS4_25SM100_MMA_F8F6F4_2x1SM_SSEJSJ_SJ_fSF_SG_NS4_17integral_constantINS4_4UMMA5MajorELSR_0EEESS_NSP_INSQ_7ScaleInELST_0EEESU_EEEEEENS4_6LayoutINS5_IJSC_SC_SC_EEENS5_IJNSA_ILi0EEESZ_SZ_EEEEENS5_IJNS4_10UnderscoreES12_S12_EEEEENS4_28SM100_TMA_2SM_LOAD_MULTICASTENS4_14ComposedLayoutINS4_7SwizzleILi1ELi4ELi3EEENS4_18smem_ptr_flag_bitsILi8EEENSX_INS5_IJNSA_ILi8EEESH_EEENS5_IJSH_SC_EEEEEEEvNS4_8identityENS4_18SM100_TMA_2SM_LOADES1F_vS1G_EENS_8epilogue10collective18CollectiveEpilogueINS1J_23Sm100TmaWarpSpecializedILi4ELi2ELi32ELb0ELb0EEEJNS5_IJNSA_ILi64EEESG_SH_EEENS5_IJNSX_IS1O_SC_EENSX_INS5_IJSH_SB_EEENS5_IJSC_SF_EEEEEEEESJ_SK_SJ_SK_NS1J_6fusion15FusionCallbacksIS1N_NS1V_17LinearCombinationISJ_fSJ_fLNS_15FloatRoundStyleE2EEES1P_S1U_JEEENS4_5SM1004TMEM4LOAD26SM100_TMEM_LOAD_32dp32b32xENS4_13SM90_TMA_LOADES1F_NS4_39AutoVectorizingCopyWithAssumedAlignmentILi128EEENS4_14SM90_TMA_STOREES1F_S27_S27_EEEvvEEEEvNT_6ParamsE,"",@"SHT_CUDA_INFO"
	.sectionflags	@""
	.align	4


	//----- nvinfo : EIATTR_CUDA_API_VERSION
	.align		4
        /*0000*/ 	.byte	0x04, 0x37
        /*0002*/ 	.short	(.L_32 - .L_31)
.L_31:
        /*0004*/ 	.word	0x00000082


	//----- nvinfo : EIATTR_KPARAM_INFO
	.align		4
.L_32:
        /*0008*/ 	.byte	0x04, 0x17
        /*000a*/ 	.short	(.L_34 - .L_33)
.L_33:
        /*000c*/ 	.word	0x00000000
        /*0010*/ 	.short	0x0000
        /*0012*/ 	.short	0x0000
        /*0014*/ 	.byte	0x00, 0xf0, 0x01, 0x20


	//----- nvinfo : EIATTR_AT_ENTRY_FRAGMENTS
	.align		4
.L_34:
        /*0018*/ 	.byte	0x04, 0x4f
        /*001a*/ 	.short	(.L_36 - .L_35)


	//   ....[0]....
.L_35:
        /*001c*/ 	.word	0x00000007


	//----- nvinfo : EIATTR_RESERVED_SMEM_USED
	.align		4
.L_36:
        /*0020*/ 	.byte	0x01, 0x41
	.zero		2


	//----- nvinfo : EIATTR_SPARSE_MMA_MASK
	.align		4
        /*0024*/ 	.byte	0x03, 0x50
        /*0026*/ 	.short	0x0000


	//----- nvinfo : EIATTR_TCGEN05_2CTA_USED
	.align		4
        /*0028*/ 	.byte	0x01, 0x52
	.zero		2


	//----- nvinfo : EIATTR_MAXREG_COUNT
	.align		4
        /*002c*/ 	.byte	0x03, 0x1b
        /*002e*/ 	.short	0x00ff


	//----- nvinfo : EIATTR_NUM_BARRIERS
	.align		4
        /*0030*/ 	.byte	0x02, 0x4c
        /*0032*/ 	.byte	0x07
	.zero		1


	//----- nvinfo : EIATTR_EXTERNS
	.align		4
        /*0034*/ 	.byte	0x04, 0x0f
        /*0036*/ 	.short	(.L_38 - .L_37)


	//   ....[0]....
	.align		4
.L_37:
        /*0038*/ 	.word	index@(__assertfail)


	//----- nvinfo : EIATTR_MERCURY_ISA_VERSION
	.align		4
.L_38:
        /*003c*/ 	.byte	0x03, 0x5f
        /*003e*/ 	.short	0x0101


	//----- nvinfo : EIATTR_INT_WARP_WIDE_INSTR_OFFSETS
	.align		4
        /*0040*/ 	.byte	0x04, 0x31
        /*0042*/ 	.short	(.L_40 - .L_39)


	//   ....[0]....
.L_39:
        /*0044*/ 	.word	0x00001140


	//   ....[1]....
        /*0048*/ 	.word	0x000011e0


	//   ....[2]....
        /*004c*/ 	.word	0x00005560


	//   ....[3]....
        /*0050*/ 	.word	0x00005580


	//   ....[4]....
        /*0054*/ 	.word	0x000055b0


	//   ....[5]....
        /*0058*/ 	.word	0x00006120


	//   ....[6]....
        /*005c*/ 	.word	0x000061c0


	//   ....[7]....
        /*0060*/ 	.word	0x00006270


	//   ....[8]....
        /*0064*/ 	.word	0x000062e0


	//   ....[9]....
        /*0068*/ 	.word	0x000063a0


	//   ....[10]....
        /*006c*/ 	.word	0x00006440


	//   ....[11]....
        /*0070*/ 	.word	0x000064b0


	//   ....[12]....
        /*0074*/ 	.word	0x00006570


	//   ....[13]....
        /*0078*/ 	.word	0x00006610


	//   ....[14]....
        /*007c*/ 	.word	0x000066b0


	//   ....[15]....
        /*0080*/ 	.word	0x000067a0


	//   ....[16]....
        /*0084*/ 	.word	0x00006870


	//----- nvinfo : EIATTR_COOP_GROUP_MASK_REGIDS
	.align		4
.L_40:
        /*0088*/ 	.byte	0x04, 0x29
        /*008a*/ 	.short	(.L_42 - .L_41)


	//   ....[0]....
.L_41:
        /*008c*/ 	.word	0xffffffff


	//   ....[1]....
        /*0090*/ 	.word	0xffffffff


	//   ....[2]....
        /*0094*/ 	.word	0xffffffff


	//   ....[3]....
        /*0098*/ 	.word	0xffffffff


	//   ....[4]....
        /*009c*/ 	.word	0xffffffff


	//   ....[5]....
        /*00a0*/ 	.word	0xffffffff


	//   ....[6]....
        /*00a4*/ 	.word	0xffffffff


	//   ....[7]....
        /*00a8*/ 	.word	0xffffffff


	//   ....[8]....
        /*00ac*/ 	.word	0xffffffff


	//   ....[9]....
        /*00b0*/ 	.word	0xffffffff


	//   ....[10]....
        /*00b4*/ 	.word	0xffffffff


	//   ....[11]....
        /*00b8*/ 	.word	0xffffffff


	//   ....[12]....
        /*00bc*/ 	.word	0xffffffff


	//   ....[13]....
        /*00c0*/ 	.word	0xffffffff


	//----- nvinfo : EIATTR_COOP_GROUP_INSTR_OFFSETS
	.align		4
.L_42:
        /*00c4*/ 	.byte	0x04, 0x28
        /*00c6*/ 	.short	(.L_44 - .L_43)


	//   ....[0]....
.L_43:
        /*00c8*/ 	.word	0x000000b0


	//   ....[1]....
        /*00cc*/ 	.word	0x00000520


	//   ....[2]....
        /*00d0*/ 	.word	0x00000ab0


	//   ....[3]....
        /*00d4*/ 	.word	0x00000c40


	//   ....[4]....
        /*00d8*/ 	.word	0x00000d30


	//   ....[5]....
        /*00dc*/ 	.word	0x00000e90


	//   ....[6]....
        /*00e0*/ 	.word	0x00001020


	//   ....[7]....
        /*00e4*/ 	.word	0x00001260


	//   ....[8]....
        /*00e8*/ 	.word	0x00002590


	//   ....[9]....
        /*00ec*/ 	.word	0x00004490


	//   ....[10]....
        /*00f0*/ 	.word	0x00004960


	//   ....[11]....
        /*00f4*/ 	.word	0x00004990


	//   ....[12]....
        /*00f8*/ 	.word	0x00005460


	//   ....[13]....
        /*00fc*/ 	.word	0x00005670


	//----- nvinfo : EIATTR_VRC_CTA_INIT_COUNT
	.align		4
.L_44:
        /*0100*/ 	.byte	0x02, 0x4a
        /*0102*/ 	.byte	0x80
	.zero		1


	//----- nvinfo : EIATTR_SYSCALL_OFFSETS
	.align		4
        /*0104*/ 	.byte	0x04, 0x46
        /*0106*/ 	.short	(.L_46 - .L_45)


	//   ....[0]....
.L_45:
        /*0108*/ 	.word	0x000073f0


	//   ....[1]....
        /*010c*/ 	.word	0x00007530


	//   ....[2]....
        /*0110*/ 	.word	0x00007d50


	//   ....[3]....
        /*0114*/ 	.word	0x00008b30


	//   ....[4]....
        /*0118*/ 	.word	0x000098c0


	//   ....[5]....
        /*011c*/ 	.word	0x0000a670


	//----- nvinfo : EIATTR_MBARRIER_INSTR_OFFSETS
	.align		4
.L_46:
        /*0120*/ 	.byte	0x04, 0x39
        /*0122*/ 	.short	(.L_48 - .L_47)


	//   ....[0]....
.L_47:
        /*0124*/ 	.word	0x00000670
        /*0128*/ 	.word	0x000000ff
        /*012c*/ 	.word	0x00000000
        /*0130*/ 	.short	0x0100
        /*0132*/ 	.byte	0x04
	.zero		1


	//   ....[1]....
        /*0134*/ 	.word	0x00000680
        /*0138*/ 	.word	0x000000ff
        /*013c*/ 	.word	0x00000108
        /*0140*/ 	.short	0x0100
        /*0142*/ 	.byte	0x04
	.zero		1


	//   ....[2]....
        /*0144*/ 	.word	0x00000690
        /*0148*/ 	.word	0x000000ff
        /*014c*/ 	.word	0x00000008
        /*0150*/ 	.short	0x0100
        /*0152*/ 	.byte	0x04
	.zero		1


	//   ....[3]....
        /*0154*/ 	.word	0x000006a0
        /*0158*/ 	.word	0x000000ff
        /*015c*/ 	.word	0x00000110
        /*0160*/ 	.short	0x0100
        /*0162*/ 	.byte	0x04
	.zero		1


	//   ....[4]....
        /*0164*/ 	.word	0x000006b0
        /*0168*/ 	.word	0x000000ff
        /*016c*/ 	.word	0x00000010
        /*0170*/ 	.short	0x0100
        /*0172*/ 	.byte	0x04
	.zero		1


	//   ....[5]....
        /*0174*/ 	.word	0x000006c0
        /*0178*/ 	.word	0x000000ff
        /*017c*/ 	.word	0x00000118
        /*0180*/ 	.short	0x0100
        /*0182*/ 	.byte	0x04
	.zero		1


	//   ....[6]....
        /*0184*/ 	.word	0x000006d0
        /*0188*/ 	.word	0x000000ff
        /*018c*/ 	.word	0x00000018
        /*0190*/ 	.short	0x0100
        /*0192*/ 	.byte	0x04
	.zero		1


	//   ....[7]....
        /*0194*/ 	.word	0x000006e0
        /*0198*/ 	.word	0x000000ff
        /*019c*/ 	.word	0x00000120
        /*01a0*/ 	.short	0x0100
        /*01a2*/ 	.byte	0x04
	.zero		1


	//   ....[8]....
        /*01a4*/ 	.word	0x000006f0
        /*01a8*/ 	.word	0x000000ff
        /*01ac*/ 	.word	0x00000020
        /*01b0*/ 	.short	0x0100
        /*01b2*/ 	.byte	0x04
	.zero		1


	//   ....[9]....
        /*01b4*/ 	.word	0x00000700
        /*01b8*/ 	.word	0x000000ff
        /*01bc*/ 	.word	0x00000128
        /*01c0*/ 	.short	0x0100
        /*01c2*/ 	.byte	0x04
	.zero		1


	//   ....[10]....
        /*01c4*/ 	.word	0x00000710
        /*01c8*/ 	.word	0x000000ff
        /*01cc*/ 	.word	0x00000028
        /*01d0*/ 	.short	0x0100
        /*01d2*/ 	.byte	0x04
	.zero		1


	//   ....[11]....
        /*01d4*/ 	.word	0x00000720
        /*01d8*/ 	.word	0x000000ff
        /*01dc*/ 	.word	0x00000130
        /*01e0*/ 	.short	0x0100
        /*01e2*/ 	.byte	0x04
	.zero		1


	//   ....[12]....
        /*01e4*/ 	.word	0x00000730
        /*01e8*/ 	.word	0x000000ff
        /*01ec*/ 	.word	0x00000030
        /*01f0*/ 	.short	0x0100
        /*01f2*/ 	.byte	0x04
	.zero		1


	//   ....[13]....
        /*01f4*/ 	.word	0x00000740
        /*01f8*/ 	.word	0x000000ff
        /*01fc*/ 	.word	0x00000138
        /*0200*/ 	.short	0x0100
        /*0202*/ 	.byte	0x04
	.zero		1


	//   ....[14]....
        /*0204*/ 	.word	0x00000750
        /*0208*/ 	.word	0x000000ff
        /*020c*/ 	.word	0x00000038
        /*0210*/ 	.short	0x0100
        /*0212*/ 	.byte	0x04
	.zero		1


	//   ....[15]....
        /*0214*/ 	.word	0x00000760
        /*0218*/ 	.word	0x000000ff
        /*021c*/ 	.word	0x00000140
        /*0220*/ 	.short	0x0100
        /*0222*/ 	.byte	0x04
	.zero		1


	//   ....[16]....
        /*0224*/ 	.word	0x00000770
        /*0228*/ 	.word	0x000000ff
        /*022c*/ 	.word	0x00000040
        /*0230*/ 	.short	0x0100
        /*0232*/ 	.byte	0x04
	.zero		1


	//   ....[17]....
        /*0234*/ 	.word	0x00000780
        /*0238*/ 	.word	0x000000ff
        /*023c*/ 	.word	0x00000148
        /*0240*/ 	.short	0x0100
        /*0242*/ 	.byte	0x04
	.zero		1


	//   ....[18]....
        /*0244*/ 	.word	0x00000790
        /*0248*/ 	.word	0x000000ff
        /*024c*/ 	.word	0x00000048
        /*0250*/ 	.short	0x0100
        /*0252*/ 	.byte	0x04
	.zero		1


	//   ....[19]....
        /*0254*/ 	.word	0x000007a0
        /*0258*/ 	.word	0x000000ff
        /*025c*/ 	.word	0x00000150
        /*0260*/ 	.short	0x0100
        /*0262*/ 	.byte	0x04
	.zero		1


	//   ....[20]....
        /*0264*/ 	.word	0x000007b0
        /*0268*/ 	.word	0x000000ff
        /*026c*/ 	.word	0x00000050
        /*0270*/ 	.short	0x0100
        /*0272*/ 	.byte	0x04
	.zero		1


	//   ....[21]....
        /*0274*/ 	.word	0x000007c0
        /*0278*/ 	.word	0x000000ff
        /*027c*/ 	.word	0x00000158
        /*0280*/ 	.short	0x0100
        /*0282*/ 	.byte	0x04
	.zero		1


	//   ....[22]....
        /*0284*/ 	.word	0x000007d0
        /*0288*/ 	.word	0x000000ff
        /*028c*/ 	.word	0x00000058
        /*0290*/ 	.short	0x0100
        /*0292*/ 	.byte	0x04
	.zero		1


	//   ....[23]....
        /*0294*/ 	.word	0x000007e0
        /*0298*/ 	.word	0x000000ff
        /*029c*/ 	.word	0x00000160
        /*02a0*/ 	.short	0x0100
        /*02a2*/ 	.byte	0x04
	.zero		1


	//   ....[24]....
        /*02a4*/ 	.word	0x000007f0
        /*02a8*/ 	.word	0x000000ff
        /*02ac*/ 	.word	0x00000060
        /*02b0*/ 	.short	0x0100
        /*02b2*/ 	.byte	0x04
	.zero		1


	//   ....[25]....
        /*02b4*/ 	.word	0x00000800
        /*02b8*/ 	.word	0x000000ff
        /*02bc*/ 	.word	0x00000168
        /*02c0*/ 	.short	0x0100
        /*02c2*/ 	.byte	0x04
	.zero		1


	//   ....[26]....
        /*02c4*/ 	.word	0x00000810
        /*02c8*/ 	.word	0x000000ff
        /*02cc*/ 	.word	0x00000068
        /*02d0*/ 	.short	0x0100
        /*02d2*/ 	.byte	0x04
	.zero		1


	//   ....[27]....
        /*02d4*/ 	.word	0x00000820
        /*02d8*/ 	.word	0x000000ff
        /*02dc*/ 	.word	0x00000170
        /*02e0*/ 	.short	0x0100
        /*02e2*/ 	.byte	0x04
	.zero		1


	//   ....[28]....
        /*02e4*/ 	.word	0x00000830
        /*02e8*/ 	.word	0x000000ff
        /*02ec*/ 	.word	0x00000070
        /*02f0*/ 	.short	0x0100
        /*02f2*/ 	.byte	0x04
	.zero		1


	//   ....[29]....
        /*02f4*/ 	.word	0x00000840
        /*02f8*/ 	.word	0x000000ff
        /*02fc*/ 	.word	0x00000178
        /*0300*/ 	.short	0x0100
        /*0302*/ 	.byte	0x04
	.zero		1


	//   ....[30]....
        /*0304*/ 	.word	0x00000850
        /*0308*/ 	.word	0x000000ff
        /*030c*/ 	.word	0x00000078
        /*0310*/ 	.short	0x0100
        /*0312*/ 	.byte	0x04
	.zero		1


	//   ....[31]....
        /*0314*/ 	.word	0x00000860
        /*0318*/ 	.word	0x000000ff
        /*031c*/ 	.word	0x00000180
        /*0320*/ 	.short	0x0100
        /*0322*/ 	.byte	0x04
	.zero		1


	//   ....[32]....
        /*0324*/ 	.word	0x00000870
        /*0328*/ 	.word	0x000000ff
        /*032c*/ 	.word	0x00000080
        /*0330*/ 	.short	0x0100
        /*0332*/ 	.byte	0x04
	.zero		1


	//   ....[33]....
        /*0334*/ 	.word	0x00000880
        /*0338*/ 	.word	0x000000ff
        /*033c*/ 	.word	0x00000188
        /*0340*/ 	.short	0x0100
        /*0342*/ 	.byte	0x04
	.zero		1


	//   ....[34]....
        /*0344*/ 	.word	0x00000890
        /*0348*/ 	.word	0x000000ff
        /*034c*/ 	.word	0x00000088
        /*0350*/ 	.short	0x0100
        /*0352*/ 	.byte	0x04
	.zero		1


	//   ....[35]....
        /*0354*/ 	.word	0x000008a0
        /*0358*/ 	.word	0x000000ff
        /*035c*/ 	.word	0x00000190
        /*0360*/ 	.short	0x0100
        /*0362*/ 	.byte	0x04
	.zero		1


	//   ....[36]....
        /*0364*/ 	.word	0x000008b0
        /*0368*/ 	.word	0x000000ff
        /*036c*/ 	.word	0x00000090
        /*0370*/ 	.short	0x0100
        /*0372*/ 	.byte	0x04
	.zero		1


	//   ....[37]....
        /*0374*/ 	.word	0x000008c0
        /*0378*/ 	.word	0x000000ff
        /*037c*/ 	.word	0x00000198
        /*0380*/ 	.short	0x0100
        /*0382*/ 	.byte	0x04
	.zero		1


	//   ....[38]....
        /*0384*/ 	.word	0x000008d0
        /*0388*/ 	.word	0x000000ff
        /*038c*/ 	.word	0x00000098
        /*0390*/ 	.short	0x0100
        /*0392*/ 	.byte	0x04
	.zero		1


	//   ....[39]....
        /*0394*/ 	.word	0x000008e0
        /*0398*/ 	.word	0x000000ff
        /*039c*/ 	.word	0x000001a0
        /*03a0*/ 	.short	0x0100
        /*03a2*/ 	.byte	0x04
	.zero		1


	//   ....[40]....
        /*03a4*/ 	.word	0x000008f0
        /*03a8*/ 	.word	0x000000ff
        /*03ac*/ 	.word	0x000000a0
        /*03b0*/ 	.short	0x0100
        /*03b2*/ 	.byte	0x04
	.zero		1


	//   ....[41]....
        /*03b4*/ 	.word	0x00000900
        /*03b8*/ 	.word	0x000000ff
        /*03bc*/ 	.word	0x000001a8
        /*03c0*/ 	.short	0x0100
        /*03c2*/ 	.byte	0x04
	.zero		1


	//   ....[42]....
        /*03c4*/ 	.word	0x00000910
        /*03c8*/ 	.word	0x000000ff
        /*03cc*/ 	.word	0x000000a8
        /*03d0*/ 	.short	0x0100
        /*03d2*/ 	.byte	0x04
	.zero		1


	//   ....[43]....
        /*03d4*/ 	.word	0x00000920
        /*03d8*/ 	.word	0x000000ff
        /*03dc*/ 	.word	0x000001b0
        /*03e0*/ 	.short	0x0100
        /*03e2*/ 	.byte	0x04
	.zero		1


	//   ....[44]....
        /*03e4*/ 	.word	0x00000930
        /*03e8*/ 	.word	0x000000ff
        /*03ec*/ 	.word	0x000000b0
        /*03f0*/ 	.short	0x0100
        /*03f2*/ 	.byte	0x04
	.zero		1


	//   ....[45]....
        /*03f4*/ 	.word	0x00000940
        /*03f8*/ 	.word	0x000000ff
        /*03fc*/ 	.word	0x000001b8
        /*0400*/ 	.short	0x0100
        /*0402*/ 	.byte	0x04
	.zero		1


	//   ....[46]....
        /*0404*/ 	.word	0x00000950
        /*0408*/ 	.word	0x000000ff
        /*040c*/ 	.word	0x000000b8
        /*0410*/ 	.short	0x0100
        /*0412*/ 	.byte	0x04
	.zero		1


	//   ....[47]....
        /*0414*/ 	.word	0x00000960
        /*0418*/ 	.word	0x000000ff
        /*041c*/ 	.word	0x000001c0
        /*0420*/ 	.short	0x0100
        /*0422*/ 	.byte	0x04
	.zero		1


	//   ....[48]....
        /*0424*/ 	.word	0x00000970
        /*0428*/ 	.word	0x000000ff
        /*042c*/ 	.word	0x000000c0
        /*0430*/ 	.short	0x0100
        /*0432*/ 	.byte	0x04
	.zero		1


	//   ....[49]....
        /*0434*/ 	.word	0x00000980
        /*0438*/ 	.word	0x000000ff
        /*043c*/ 	.word	0x000001c8
        /*0440*/ 	.short	0x0100
        /*0442*/ 	.byte	0x04
	.zero		1


	//   ....[50]....
        /*0444*/ 	.word	0x00000990
        /*0448*/ 	.word	0x000000ff
        /*044c*/ 	.word	0x000000c8
        /*0450*/ 	.short	0x0100
        /*0452*/ 	.byte	0x04
	.zero		1


	//   ....[51]....
        /*0454*/ 	.word	0x000009a0
        /*0458*/ 	.word	0x000000ff
        /*045c*/ 	.word	0x000001d0
        /*0460*/ 	.short	0x0100
        /*0462*/ 	.byte	0x04
	.zero		1


	//   ....[52]....
        /*0464*/ 	.word	0x000009b0
        /*0468*/ 	.word	0x000000ff
        /*046c*/ 	.word	0x000000d0
        /*0470*/ 	.short	0x0100
        /*0472*/ 	.byte	0x04
	.zero		1


	//   ....[53]....
        /*0474*/ 	.word	0x000009c0
        /*0478*/ 	.word	0x000000ff
        /*047c*/ 	.word	0x000001d8
        /*0480*/ 	.short	0x0100
        /*0482*/ 	.byte	0x04
	.zero		1


	//   ....[54]....
        /*0484*/ 	.word	0x000009d0
        /*0488*/ 	.word	0x000000ff
        /*048c*/ 	.word	0x000000d8
        /*0490*/ 	.short	0x0100
        /*0492*/ 	.byte	0x04
	.zero		1


	//   ....[55]....
        /*0494*/ 	.word	0x000009e0
        /*0498*/ 	.word	0x000000ff
        /*049c*/ 	.word	0x000001e0
        /*04a0*/ 	.short	0x0100
        /*04a2*/ 	.byte	0x04
	.zero		1


	//   ....[56]....
        /*04a4*/ 	.word	0x000009f0
        /*04a8*/ 	.word	0x000000ff
        /*04ac*/ 	.word	0x000000e0
        /*04b0*/ 	.short	0x0100
        /*04b2*/ 	.byte	0x04
	.zero		1


	//   ....[57]....
        /*04b4*/ 	.word	0x00000a00
        /*04b8*/ 	.word	0x000000ff
        /*04bc*/ 	.word	0x000001e8
        /*04c0*/ 	.short	0x0100
        /*04c2*/ 	.byte	0x04
	.zero		1


	//   ....[58]....
        /*04c4*/ 	.word	0x00000a10
        /*04c8*/ 	.word	0x000000ff
        /*04cc*/ 	.word	0x000000e8
        /*04d0*/ 	.short	0x0100
        /*04d2*/ 	.byte	0x04
	.zero		1


	//   ....[59]....
        /*04d4*/ 	.word	0x00000a20
        /*04d8*/ 	.word	0x000000ff
        /*04dc*/ 	.word	0x000001f0
        /*04e0*/ 	.short	0x0100
        /*04e2*/ 	.byte	0x04
	.zero		1


	//   ....[60]....
        /*04e4*/ 	.word	0x00000a30
        /*04e8*/ 	.word	0x000000ff
        /*04ec*/ 	.word	0x000000f0
        /*04f0*/ 	.short	0x0100
        /*04f2*/ 	.byte	0x04
	.zero		1


	//   ....[61]....
        /*04f4*/ 	.word	0x00000a40
        /*04f8*/ 	.word	0x000000ff
        /*04fc*/ 	.word	0x000001f8
        /*0500*/ 	.short	0x0100
        /*0502*/ 	.byte	0x04
	.zero		1


	//   ....[62]....
        /*0504*/ 	.word	0x00000a50
        /*0508*/ 	.word	0x000000ff
        /*050c*/ 	.word	0x000000f8
        /*0510*/ 	.short	0x0100
        /*0512*/ 	.byte	0x04
	.zero		1


	//   ....[63]....
        /*0514*/ 	.word	0x00000a60
        /*0518*/ 	.word	0x000000ff
        /*051c*/ 	.word	0x00000200
        /*0520*/ 	.short	0x0100
        /*0522*/ 	.byte	0x04
	.zero		1


	//   ....[64]....
        /*0524*/ 	.word	0x00000a70
        /*0528*/ 	.word	0x000000ff
        /*052c*/ 	.word	0x00000100
        /*0530*/ 	.short	0x0100
        /*0532*/ 	.byte	0x04
	.zero		1


	//   ....[65]....
        /*0534*/ 	.word	0x00000a80
        /*0538*/ 	.word	0x000000ff
        /*053c*/ 	.word	0x00000208
        /*0540*/ 	.short	0x0100
        /*0542*/ 	.byte	0x04
	.zero		1


	//   ....[66]....
        /*0544*/ 	.word	0x00000bb0
        /*0548*/ 	.word	0x000000ff
        /*054c*/ 	.word	0x00000210
        /*0550*/ 	.short	0x0100
        /*0552*/ 	.byte	0x04
	.zero		1


	//   ....[67]....
        /*0554*/ 	.word	0x00000bc0
        /*0558*/ 	.word	0x000000ff
        /*055c*/ 	.word	0x00000230
        /*0560*/ 	.short	0x0100
        /*0562*/ 	.byte	0x04
	.zero		1


	//   ....[68]....
        /*0564*/ 	.word	0x00000bd0
        /*0568*/ 	.word	0x000000ff
        /*056c*/ 	.word	0x00000218
        /*0570*/ 	.short	0x0100
        /*0572*/ 	.byte	0x04
	.zero		1


	//   ....[69]....
        /*0574*/ 	.word	0x00000be0
        /*0578*/ 	.word	0x000000ff
        /*057c*/ 	.word	0x00000238
        /*0580*/ 	.short	0x0100
        /*0582*/ 	.byte	0x04
	.zero		1


	//   ....[70]....
        /*0584*/ 	.word	0x00000bf0
        /*0588*/ 	.word	0x000000ff
        /*058c*/ 	.word	0x00000220
        /*0590*/ 	.short	0x0100
        /*0592*/ 	.byte	0x04
	.zero		1


	//   ....[71]....
        /*0594*/ 	.word	0x00000c00
        /*0598*/ 	.word	0x000000ff
        /*059c*/ 	.word	0x00000240
        /*05a0*/ 	.short	0x0100
        /*05a2*/ 	.byte	0x04
	.zero		1


	//   ....[72]....
        /*05a4*/ 	.word	0x00000c10
        /*05a8*/ 	.word	0x000000ff
        /*05ac*/ 	.word	0x00000228
        /*05b0*/ 	.short	0x0100
        /*05b2*/ 	.byte	0x04
	.zero		1


	//   ....[73]....
        /*05b4*/ 	.word	0x00000c20
        /*05b8*/ 	.word	0x000000ff
        /*05bc*/ 	.word	0x00000248
        /*05c0*/ 	.short	0x0100
        /*05c2*/ 	.byte	0x04
	.zero		1


	//   ....[74]....
        /*05c4*/ 	.word	0x00000d00
        /*05c8*/ 	.word	0x000000ff
        /*05cc*/ 	.word	0x00000250
        /*05d0*/ 	.short	0x0100
        /*05d2*/ 	.byte	0x06
	.zero		1


	//   ....[75]....
        /*05d4*/ 	.word	0x00000d10
        /*05d8*/ 	.word	0x000000ff
        /*05dc*/ 	.word	0x00000258
        /*05e0*/ 	.short	0x0100
        /*05e2*/ 	.byte	0x06
	.zero		1


	//   ....[76]....
        /*05e4*/ 	.word	0x00000e40
        /*05e8*/ 	.word	0x000000ff
        /*05ec*/ 	.word	0x00000260
        /*05f0*/ 	.short	0x0100
        /*05f2*/ 	.byte	0x06
	.zero		1


	//   ....[77]....
        /*05f4*/ 	.word	0x00000e50
        /*05f8*/ 	.word	0x000000ff
        /*05fc*/ 	.word	0x00000270
        /*0600*/ 	.short	0x0100
        /*0602*/ 	.byte	0x06
	.zero		1


	//   ....[78]....
        /*0604*/ 	.word	0x00000e60
        /*0608*/ 	.word	0x000000ff
        /*060c*/ 	.word	0x00000268
        /*0610*/ 	.short	0x0100
        /*0612*/ 	.byte	0x06
	.zero		1


	//   ....[79]....
        /*0614*/ 	.word	0x00000e70
        /*0618*/ 	.word	0x000000ff
        /*061c*/ 	.word	0x00000278
        /*0620*/ 	.short	0x0100
        /*0622*/ 	.byte	0x06
	.zero		1


	//   ....[80]....
        /*0624*/ 	.word	0x00000f90
        /*0628*/ 	.word	0x000000ff
        /*062c*/ 	.word	0x00000280
        /*0630*/ 	.short	0x0100
        /*0632*/ 	.byte	0x04
	.zero		1


	//   ....[81]....
        /*0634*/ 	.word	0x00000fa0
        /*0638*/ 	.word	0x000000ff
        /*063c*/ 	.word	0x000002a0
        /*0640*/ 	.short	0x0100
        /*0642*/ 	.byte	0x04
	.zero		1


	//   ....[82]....
        /*0644*/ 	.word	0x00000fb0
        /*0648*/ 	.word	0x000000ff
        /*064c*/ 	.word	0x00000288
        /*0650*/ 	.short	0x0100
        /*0652*/ 	.byte	0x04
	.zero		1


	//   ....[83]....
        /*0654*/ 	.word	0x00000fc0
        /*0658*/ 	.word	0x000000ff
        /*065c*/ 	.word	0x000002a8
        /*0660*/ 	.short	0x0100
        /*0662*/ 	.byte	0x04
	.zero		1


	//   ....[84]....
        /*0664*/ 	.word	0x00000fd0
        /*0668*/ 	.word	0x000000ff
        /*066c*/ 	.word	0x00000290
        /*0670*/ 	.short	0x0100
        /*0672*/ 	.byte	0x04
	.zero		1


	//   ....[85]....
        /*0674*/ 	.word	0x00000fe0
        /*0678*/ 	.word	0x000000ff
        /*067c*/ 	.word	0x000002b0
        /*0680*/ 	.short	0x0100
        /*0682*/ 	.byte	0x04
	.zero		1


	//   ....[86]....
        /*0684*/ 	.word	0x00000ff0
        /*0688*/ 	.word	0x000000ff
        /*068c*/ 	.word	0x00000298
        /*0690*/ 	.short	0x0100
        /*0692*/ 	.byte	0x04
	.zero		1


	//   ....[87]....
        /*0694*/ 	.word	0x00001000
        /*0698*/ 	.word	0x000000ff
        /*069c*/ 	.word	0x000002b8
        /*06a0*/ 	.short	0x0100
        /*06a2*/ 	.byte	0x04
	.zero		1


	//   ....[88]....
        /*06a4*/ 	.word	0x000010f0
        /*06a8*/ 	.word	0x000000ff
        /*06ac*/ 	.word	0x000002c0
        /*06b0*/ 	.short	0x0100
        /*06b2*/ 	.byte	0x04
	.zero		1


	//   ....[89]....
        /*06b4*/ 	.word	0x00001100
        /*06b8*/ 	.word	0x000000ff
        /*06bc*/ 	.word	0x000002d0
        /*06c0*/ 	.short	0x0100
        /*06c2*/ 	.byte	0x04
	.zero		1


	//   ....[90]....
        /*06c4*/ 	.word	0x00001110
        /*06c8*/ 	.word	0x000000ff
        /*06cc*/ 	.word	0x000002c8
        /*06d0*/ 	.short	0x0100
        /*06d2*/ 	.byte	0x04
	.zero		1


	//   ....[91]....
        /*06d4*/ 	.word	0x00001120
        /*06d8*/ 	.word	0x000000ff
        /*06dc*/ 	.word	0x000002d8
        /*06e0*/ 	.short	0x0100
        /*06e2*/ 	.byte	0x04
	.zero		1


	//   ....[92]....
        /*06e4*/ 	.word	0x00001220
        /*06e8*/ 	.word	0x000000ff
        /*06ec*/ 	.word	0x000002e0
        /*06f0*/ 	.short	0x0100
        /*06f2*/ 	.byte	0x06
	.zero		1


	//   ....[93]....
        /*06f4*/ 	.word	0x00001de0
        /*06f8*/ 	.word	0x00000000
        /*06fc*/ 	.word	0x000002d0
        /*0700*/ 	.short	0x010a
        /*0702*/ 	.byte	0xff
	.zero		1


	//   ....[94]....
        /*0704*/ 	.word	0x00001e00
        /*0708*/ 	.word	0x00000000
        /*070c*/ 	.word	0x000002c0
        /*0710*/ 	.short	0x0101
        /*0712*/ 	.byte	0xff
	.zero		1


	//   ....[95]....
        /*0714*/ 	.word	0x00001eb0
        /*0718*/ 	.word	0x000000ff
        /*071c*/ 	.word	0x00000108
        /*0720*/ 	.short	0x010a
        /*0722*/ 	.byte	0x04
	.zero		1


	//   ....[96]....
        /*0724*/ 	.word	0x00001f80
        /*0728*/ 	.word	0x000000ff
        /*072c*/ 	.word	0x00000108
        /*0730*/ 	.short	0x010a
        /*0732*/ 	.byte	0x21
	.zero		1


	//   ....[97]....
        /*0734*/ 	.word	0x00002130
        /*0738*/ 	.word	0x000000ff
        /*073c*/ 	.word	0x00000108
        /*0740*/ 	.short	0x010a
        /*0742*/ 	.byte	0x05
	.zero		1


	//   ....[98]....
        /*0744*/ 	.word	0x00002240
        /*0748*/ 	.word	0x000000ff
        /*074c*/ 	.word	0x00000258
        /*0750*/ 	.short	0x0101
        /*0752*/ 	.byte	0x0d
	.zero		1


	//   ....[99]....
        /*0754*/ 	.word	0x00002260
        /*0758*/ 	.word	0x000000ff
        /*075c*/ 	.word	0x00000108
        /*0760*/ 	.short	0x010a
        /*0762*/ 	.byte	0x04
	.zero		1


	//   ....[100]....
        /*0764*/ 	.word	0x000022e0
        /*0768*/ 	.word	0x000000ff
        /*076c*/ 	.word	0x00000108
        /*0770*/ 	.short	0x010a
        /*0772*/ 	.byte	0x11
	.zero		1


	//   ....[101]....
        /*0774*/ 	.word	0x00002480
        /*0778*/ 	.word	0x000000ff
        /*077c*/ 	.word	0x00000108
        /*0780*/ 	.short	0x010a
        /*0782*/ 	.byte	0x05
	.zero		1


	//   ....[102]....
        /*0784*/ 	.word	0x000025c0
        /*0788*/ 	.word	0x00000003
        /*078c*/ 	.word	0x00000260
        /*0790*/ 	.short	0x010a
        /*0792*/ 	.byte	0xff
	.zero		1


	//   ....[103]....
        /*0794*/ 	.word	0x00002710
        /*0798*/ 	.word	0x00000000
        /*079c*/ 	.word	0x00000000
        /*07a0*/ 	.short	0x0101
        /*07a2*/ 	.byte	0xff
	.zero		1


	//   ....[104]....
        /*07a4*/ 	.word	0x00002cc0
        /*07a8*/ 	.word	0x000000ff
        /*07ac*/ 	.word	0x00000000
        /*07b0*/ 	.short	0x010a
        /*07b2*/ 	.byte	0x04
	.zero		1


	//   ....[105]....
        /*07b4*/ 	.word	0x00002d50
        /*07b8*/ 	.word	0x000000ff
        /*07bc*/ 	.word	0x00000000
        /*07c0*/ 	.short	0x010a
        /*07c2*/ 	.byte	0x05
	.zero		1


	//   ....[106]....
        /*07c4*/ 	.word	0x00002de0
        /*07c8*/ 	.word	0x000000ff
        /*07cc*/ 	.word	0x00000000
        /*07d0*/ 	.short	0x010a
        /*07d2*/ 	.byte	0x05
	.zero		1


	//   ....[107]....
        /*07d4*/ 	.word	0x00002e70
        /*07d8*/ 	.word	0x000000ff
        /*07dc*/ 	.word	0x00000000
        /*07e0*/ 	.short	0x010a
        /*07e2*/ 	.byte	0x05
	.zero		1


	//   ....[108]....
        /*07e4*/ 	.word	0x00002f00
        /*07e8*/ 	.word	0x000000ff
        /*07ec*/ 	.word	0x00000000
        /*07f0*/ 	.short	0x010a
        /*07f2*/ 	.byte	0x05
	.zero		1


	//   ....[109]....
        /*07f4*/ 	.word	0x00002f90
        /*07f8*/ 	.word	0x000000ff
        /*07fc*/ 	.word	0x00000000
        /*0800*/ 	.short	0x010a
        /*0802*/ 	.byte	0x05
	.zero		1


	//   ....[110]....
        /*0804*/ 	.word	0x00003020
        /*0808*/ 	.word	0x000000ff
        /*080c*/ 	.word	0x00000000
        /*0810*/ 	.short	0x010a
        /*0812*/ 	.byte	0x05
	.zero		1


	//   ....[111]....
        /*0814*/ 	.word	0x000030b0
        /*0818*/ 	.word	0x000000ff
        /*081c*/ 	.word	0x00000000
        /*0820*/ 	.short	0x010a
        /*0822*/ 	.byte	0x05
	.zero		1


	//   ....[112]....
        /*0824*/ 	.word	0x00003140
        /*0828*/ 	.word	0x000000ff
        /*082c*/ 	.word	0x00000000
        /*0830*/ 	.short	0x010a
        /*0832*/ 	.byte	0x05
	.zero		1


	//   ....[113]....
        /*0834*/ 	.word	0x000031d0
        /*0838*/ 	.word	0x000000ff
        /*083c*/ 	.word	0x00000000
        /*0840*/ 	.short	0x010a
        /*0842*/ 	.byte	0x05
	.zero		1


	//   ....[114]....
        /*0844*/ 	.word	0x00003260
        /*0848*/ 	.word	0x000000ff
        /*084c*/ 	.word	0x00000000
        /*0850*/ 	.short	0x010a
        /*0852*/ 	.byte	0x05
	.zero		1


	//   ....[115]....
        /*0854*/ 	.word	0x000032f0
        /*0858*/ 	.word	0x000000ff
        /*085c*/ 	.word	0x00000000
        /*0860*/ 	.short	0x010a
        /*0862*/ 	.byte	0x05
	.zero		1


	//   ....[116]....
        /*0864*/ 	.word	0x00003380
        /*0868*/ 	.word	0x000000ff
        /*086c*/ 	.word	0x00000000
        /*0870*/ 	.short	0x010a
        /*0872*/ 	.byte	0x05
	.zero		1


	//   ....[117]....
        /*0874*/ 	.word	0x00003410
        /*0878*/ 	.word	0x000000ff
        /*087c*/ 	.word	0x00000000
        /*0880*/ 	.short	0x010a
        /*0882*/ 	.byte	0x05
	.zero		1


	//   ....[118]....
        /*0884*/ 	.word	0x000034a0
        /*0888*/ 	.word	0x000000ff
        /*088c*/ 	.word	0x00000000
        /*0890*/ 	.short	0x010a
        /*0892*/ 	.byte	0x05
	.zero		1


	//   ....[119]....
        /*0894*/ 	.word	0x00003530
        /*0898*/ 	.word	0x000000ff
        /*089c*/ 	.word	0x00000000
        /*08a0*/ 	.short	0x010a
        /*08a2*/ 	.byte	0x05
	.zero		1


	//   ....[120]....
        /*08a4*/ 	.word	0x000035c0
        /*08a8*/ 	.word	0x000000ff
        /*08ac*/ 	.word	0x00000000
        /*08b0*/ 	.short	0x010a
        /*08b2*/ 	.byte	0x05
	.zero		1


	//   ....[121]....
        /*08b4*/ 	.word	0x00003650
        /*08b8*/ 	.word	0x000000ff
        /*08bc*/ 	.word	0x00000000
        /*08c0*/ 	.short	0x010a
        /*08c2*/ 	.byte	0x05
	.zero		1


	//   ....[122]....
        /*08c4*/ 	.word	0x000036e0
        /*08c8*/ 	.word	0x000000ff
        /*08cc*/ 	.word	0x00000000
        /*08d0*/ 	.short	0x010a
        /*08d2*/ 	.byte	0x05
	.zero		1


	//   ....[123]....
        /*08d4*/ 	.word	0x00003770
        /*08d8*/ 	.word	0x000000ff
        /*08dc*/ 	.word	0x00000000
        /*08e0*/ 	.short	0x010a
        /*08e2*/ 	.byte	0x05
	.zero		1


	//   ....[124]....
        /*08e4*/ 	.word	0x00003800
        /*08e8*/ 	.word	0x000000ff
        /*08ec*/ 	.word	0x00000000
        /*08f0*/ 	.short	0x010a
        /*08f2*/ 	.byte	0x05
	.zero		1


	//   ....[125]....
        /*08f4*/ 	.word	0x00003890
        /*08f8*/ 	.word	0x000000ff
        /*08fc*/ 	.word	0x00000000
        /*0900*/ 	.short	0x010a
        /*0902*/ 	.byte	0x05
	.zero		1


	//   ....[126]....
        /*0904*/ 	.word	0x00003920
        /*0908*/ 	.word	0x000000ff
        /*090c*/ 	.word	0x00000000
        /*0910*/ 	.short	0x010a
        /*0912*/ 	.byte	0x05
	.zero		1


	//   ....[127]....
        /*0914*/ 	.word	0x000039b0
        /*0918*/ 	.word	0x000000ff
        /*091c*/ 	.word	0x00000000
        /*0920*/ 	.short	0x010a
        /*0922*/ 	.byte	0x05
	.zero		1


	//   ....[128]....
        /*0924*/ 	.word	0x00003a40
        /*0928*/ 	.word	0x000000ff
        /*092c*/ 	.word	0x00000000
        /*0930*/ 	.short	0x010a
        /*0932*/ 	.byte	0x05
	.zero		1


	//   ....[129]....
        /*0934*/ 	.word	0x00003ad0
        /*0938*/ 	.word	0x000000ff
        /*093c*/ 	.word	0x00000000
        /*0940*/ 	.short	0x010a
        /*0942*/ 	.byte	0x05
	.zero		1


	//   ....[130]....
        /*0944*/ 	.word	0x00003b60
        /*0948*/ 	.word	0x000000ff
        /*094c*/ 	.word	0x00000000
        /*0950*/ 	.short	0x010a
        /*0952*/ 	.byte	0x05
	.zero		1


	//   ....[131]....
        /*0954*/ 	.word	0x00003bf0
        /*0958*/ 	.word	0x000000ff
        /*095c*/ 	.word	0x00000000
        /*0960*/ 	.short	0x010a
        /*0962*/ 	.byte	0x05
	.zero		1


	//   ....[132]....
        /*0964*/ 	.word	0x00003c80
        /*0968*/ 	.word	0x000000ff
        /*096c*/ 	.word	0x00000000
        /*0970*/ 	.short	0x010a
        /*0972*/ 	.byte	0x05
	.zero		1


	//   ....[133]....
        /*0974*/ 	.word	0x00003d10
        /*0978*/ 	.word	0x000000ff
        /*097c*/ 	.word	0x00000000
        /*0980*/ 	.short	0x010a
        /*0982*/ 	.byte	0x05
	.zero		1


	//   ....[134]....
        /*0984*/ 	.word	0x00003da0
        /*0988*/ 	.word	0x000000ff
        /*098c*/ 	.word	0x00000000
        /*0990*/ 	.short	0x010a
        /*0992*/ 	.byte	0x05
	.zero		1


	//   ....[135]....
        /*0994*/ 	.word	0x00003e30
        /*0998*/ 	.word	0x000000ff
        /*099c*/ 	.word	0x00000000
        /*09a0*/ 	.short	0x010a
        /*09a2*/ 	.byte	0x05
	.zero		1


	//   ....[136]....
        /*09a4*/ 	.word	0x00003ed0
        /*09a8*/ 	.word	0x00000000
        /*09ac*/ 	.word	0x00000000
        /*09b0*/ 	.short	0x010a
        /*09b2*/ 	.byte	0xff
	.zero		1


	//   ....[137]....
        /*09b4*/ 	.word	0x00003ff0
        /*09b8*/ 	.word	0x00000002
        /*09bc*/ 	.word	0x000002c0
        /*09c0*/ 	.short	0x010a
        /*09c2*/ 	.byte	0xff
	.zero		1


	//   ....[138]....
        /*09c4*/ 	.word	0x00004050
        /*09c8*/ 	.word	0x00000004
        /*09cc*/ 	.word	0x00000000
        /*09d0*/ 	.short	0x0101
        /*09d2*/ 	.byte	0xff
	.zero		1


	//   ....[139]....
        /*09d4*/ 	.word	0x00004070
        /*09d8*/ 	.word	0x000000ff
        /*09dc*/ 	.word	0x00000270
        /*09e0*/ 	.short	0x010a
        /*09e2*/ 	.byte	0x04
	.zero		1


	//   ....[140]....
        /*09e4*/ 	.word	0x00004190
        /*09e8*/ 	.word	0x00000002
        /*09ec*/ 	.word	0x00000260
        /*09f0*/ 	.short	0x010a
        /*09f2*/ 	.byte	0xff
	.zero		1


	//   ....[141]....
        /*09f4*/ 	.word	0x000042a0
        /*09f8*/ 	.word	0x00000002
        /*09fc*/ 	.word	0x00000000
        /*0a00*/ 	.short	0x0101
        /*0a02*/ 	.byte	0xff
	.zero		1


	//   ....[142]....
        /*0a04*/ 	.word	0x00004330
        /*0a08*/ 	.word	0x000000ff
        /*0a0c*/ 	.word	0x00000270
        /*0a10*/ 	.short	0x0106
        /*0a12*/ 	.byte	0x04
	.zero		1


	//   ....[143]....
        /*0a14*/ 	.word	0x00004350
        /*0a18*/ 	.word	0x000000ff
        /*0a1c*/ 	.word	0x00000270
        /*0a20*/ 	.short	0x010a
        /*0a22*/ 	.byte	0x04
	.zero		1


	//   ....[144]....
        /*0a24*/ 	.word	0x000043e0
        /*0a28*/ 	.word	0x000000ff
        /*0a2c*/ 	.word	0x00000270
        /*0a30*/ 	.short	0x0106
        /*0a32*/ 	.byte	0x07
	.zero		1


	//   ....[145]....
        /*0a34*/ 	.word	0x00004420
        /*0a38*/ 	.word	0x00000000
        /*0a3c*/ 	.word	0x00000270
        /*0a40*/ 	.short	0x010a
        /*0a42*/ 	.byte	0xff
	.zero		1


	//   ....[146]....
        /*0a44*/ 	.word	0x00004660
        /*0a48*/ 	.word	0x000000ff
        /*0a4c*/ 	.word	0x00000008
        /*0a50*/ 	.short	0x010a
        /*0a52*/ 	.byte	0x05
	.zero		1


	//   ....[147]....
        /*0a54*/ 	.word	0x00004680
        /*0a58*/ 	.word	0x000000ff
        /*0a5c*/ 	.word	0x00000008
        /*0a60*/ 	.short	0x010a
        /*0a62*/ 	.byte	0x05
	.zero		1


	//   ....[148]....
        /*0a64*/ 	.word	0x00004810
        /*0a68*/ 	.word	0x000000ff
        /*0a6c*/ 	.word	0x00000008
        /*0a70*/ 	.short	0x010a
        /*0a72*/ 	.byte	0x05
	.zero		1


	//   ....[149]....
        /*0a74*/ 	.word	0x00004830
        /*0a78*/ 	.word	0x000000ff
        /*0a7c*/ 	.word	0x00000008
        /*0a80*/ 	.short	0x010a
        /*0a82*/ 	.byte	0x05
	.zero		1


	//   ....[150]....
        /*0a84*/ 	.word	0x000048f0
        /*0a88*/ 	.word	0x000000ff
        /*0a8c*/ 	.word	0x00000000
        /*0a90*/ 	.short	0x0101
        /*0a92*/ 	.byte	0x04
	.zero		1


	//   ....[151]....
        /*0a94*/ 	.word	0x00004bd0
        /*0a98*/ 	.word	0x00000000
        /*0a9c*/ 	.word	0x00000260
        /*0aa0*/ 	.short	0x010a
        /*0aa2*/ 	.byte	0xff
	.zero		1


	//   ....[152]....
        /*0aa4*/ 	.word	0x00004c90
        /*0aa8*/ 	.word	0x00000000
        /*0aac*/ 	.word	0x00000000
        /*0ab0*/ 	.short	0x0101
        /*0ab2*/ 	.byte	0xff
	.zero		1


	//   ....[153]....
        /*0ab4*/ 	.word	0x00004d40
        /*0ab8*/ 	.word	0x000000ff
        /*0abc*/ 	.word	0x00000000
        /*0ac0*/ 	.short	0x010a
        /*0ac2*/ 	.byte	0x04
	.zero		1


	//   ....[154]....
        /*0ac4*/ 	.word	0x00004d50
        /*0ac8*/ 	.word	0x000000ff
        /*0acc*/ 	.word	0x000002a0
        /*0ad0*/ 	.short	0x010a
        /*0ad2*/ 	.byte	0x13
	.zero		1


	//   ....[155]....
        /*0ad4*/ 	.word	0x00004e10
        /*0ad8*/ 	.word	0x000000ff
        /*0adc*/ 	.word	0x00000000
        /*0ae0*/ 	.short	0x010a
        /*0ae2*/ 	.byte	0x06
	.zero		1


	//   ....[156]....
        /*0ae4*/ 	.word	0x00004f30
        /*0ae8*/ 	.word	0x000000ff
        /*0aec*/ 	.word	0x00000000
        /*0af0*/ 	.short	0x010a
        /*0af2*/ 	.byte	0x04
	.zero		1


	//   ....[157]....
        /*0af4*/ 	.word	0x00005150
        /*0af8*/ 	.word	0x000000ff
        /*0afc*/ 	.word	0x00000000
        /*0b00*/ 	.short	0x010a
        /*0b02*/ 	.byte	0x04
	.zero		1


	//   ....[158]....
        /*0b04*/ 	.word	0x000051e0
        /*0b08*/ 	.word	0x000000ff
        /*0b0c*/ 	.word	0x00000000
        /*0b10*/ 	.short	0x010a
        /*0b12*/ 	.byte	0x05
	.zero		1


	//   ....[159]....
        /*0b14*/ 	.word	0x00005270
        /*0b18*/ 	.word	0x000000ff
        /*0b1c*/ 	.word	0x00000000
        /*0b20*/ 	.short	0x010a
        /*0b22*/ 	.byte	0x05
	.zero		1


	//   ....[160]....
        /*0b24*/ 	.word	0x00005310
        /*0b28*/ 	.word	0x00000000
        /*0b2c*/ 	.word	0x00000000
        /*0b30*/ 	.short	0x010a
        /*0b32*/ 	.byte	0xff
	.zero		1


	//   ....[161]....
        /*0b34*/ 	.word	0x00005350
        /*0b38*/ 	.word	0x00000000
        /*0b3c*/ 	.word	0x00000000
        /*0b40*/ 	.short	0x010a
        /*0b42*/ 	.byte	0xff
	.zero		1


	//   ....[162]....
        /*0b44*/ 	.word	0x000053c0
        /*0b48*/ 	.word	0x000000ff
        /*0b4c*/ 	.word	0x00000000
        /*0b50*/ 	.short	0x0101
        /*0b52*/ 	.byte	0x04
	.zero		1


	//   ....[163]....
        /*0b54*/ 	.word	0x00005400
        /*0b58*/ 	.word	0x000000ff
        /*0b5c*/ 	.word	0x000002e0
        /*0b60*/ 	.short	0x010a
        /*0b62*/ 	.byte	0x0d
	.zero		1


	//   ....[164]....
        /*0b64*/ 	.word	0x00005450
        /*0b68*/ 	.word	0x000000ff
        /*0b6c*/ 	.word	0x00000000
        /*0b70*/ 	.short	0x0101
        /*0b72*/ 	.byte	0x04
	.zero		1


	//   ....[165]....
        /*0b74*/ 	.word	0x00005920
        /*0b78*/ 	.word	0x0000000c
        /*0b7c*/ 	.word	0x00000260
        /*0b80*/ 	.short	0x010a
        /*0b82*/ 	.byte	0xff
	.zero		1


	//   ....[166]....
        /*0b84*/ 	.word	0x00005a90
        /*0b88*/ 	.word	0x00000000
        /*0b8c*/ 	.word	0x00000000
        /*0b90*/ 	.short	0x0101
        /*0b92*/ 	.byte	0xff
	.zero		1


	//   ....[167]....
        /*0b94*/ 	.word	0x00005f20
        /*0b98*/ 	.word	0x000000ff
        /*0b9c*/ 	.word	0x00000258
        /*0ba0*/ 	.short	0x010a
        /*0ba2*/ 	.byte	0x15
	.zero		1


	//   ....[168]....
        /*0ba4*/ 	.word	0x000060a0
        /*0ba8*/ 	.word	0x000000ff
        /*0bac*/ 	.word	0x00000230
        /*0bb0*/ 	.short	0x010a
        /*0bb2*/ 	.byte	0x15
	.zero		1


	//   ....[169]....
        /*0bb4*/ 	.word	0x00006290
        /*0bb8*/ 	.word	0x000000ff
        /*0bbc*/ 	.word	0x00000210
        /*0bc0*/ 	.short	0x010b
        /*0bc2*/ 	.byte	0x15
	.zero		1


	//   ....[170]....
        /*0bc4*/ 	.word	0x000062a0
        /*0bc8*/ 	.word	0x000000ff
        /*0bcc*/ 	.word	0x00000000
        /*0bd0*/ 	.short	0x0101
        /*0bd2*/ 	.byte	0x2e
	.zero		1


	//   ....[171]....
        /*0bd4*/ 	.word	0x000062b0
        /*0bd8*/ 	.word	0x000000ff
        /*0bdc*/ 	.word	0x00000238
        /*0be0*/ 	.short	0x010a
        /*0be2*/ 	.byte	0x15
	.zero		1


	//   ....[172]....
        /*0be4*/ 	.word	0x00006460
        /*0be8*/ 	.word	0x000000ff
        /*0bec*/ 	.word	0x00000218
        /*0bf0*/ 	.short	0x010b
        /*0bf2*/ 	.byte	0x15
	.zero		1


	//   ....[173]....
        /*0bf4*/ 	.word	0x00006470
        /*0bf8*/ 	.word	0x000000ff
        /*0bfc*/ 	.word	0x00000000
        /*0c00*/ 	.short	0x0101
        /*0c02*/ 	.byte	0x27
	.zero		1


	//   ....[174]....
        /*0c04*/ 	.word	0x00006480
        /*0c08*/ 	.word	0x000000ff
        /*0c0c*/ 	.word	0x00000240
        /*0c10*/ 	.short	0x010a
        /*0c12*/ 	.byte	0x15
	.zero		1


	//   ....[175]....
        /*0c14*/ 	.word	0x00006630
        /*0c18*/ 	.word	0x000000ff
        /*0c1c*/ 	.word	0x00000220
        /*0c20*/ 	.short	0x010b
        /*0c22*/ 	.byte	0x15
	.zero		1


	//   ....[176]....
        /*0c24*/ 	.word	0x00006640
        /*0c28*/ 	.word	0x000000ff
        /*0c2c*/ 	.word	0x00000000
        /*0c30*/ 	.short	0x0101
        /*0c32*/ 	.byte	0x26
	.zero		1


	//   ....[177]....
        /*0c34*/ 	.word	0x00006650
        /*0c38*/ 	.word	0x000000ff
        /*0c3c*/ 	.word	0x00000248
        /*0c40*/ 	.short	0x010a
        /*0c42*/ 	.byte	0x15
	.zero		1


	//   ....[178]....
        /*0c44*/ 	.word	0x00006890
        /*0c48*/ 	.word	0x000000ff
        /*0c4c*/ 	.word	0x00000228
        /*0c50*/ 	.short	0x010b
        /*0c52*/ 	.byte	0x15
	.zero		1


	//   ....[179]....
        /*0c54*/ 	.word	0x000068a0
        /*0c58*/ 	.word	0x000000ff
        /*0c5c*/ 	.word	0x00000000
        /*0c60*/ 	.short	0x0101
        /*0c62*/ 	.byte	0x25
	.zero		1


	//   ....[180]....
        /*0c64*/ 	.word	0x000068e0
        /*0c68*/ 	.word	0x000000ff
        /*0c6c*/ 	.word	0x00000230
        /*0c70*/ 	.short	0x010a
        /*0c72*/ 	.byte	0x15
	.zero		1


	//   ....[181]....
        /*0c74*/ 	.word	0x00006900
        /*0c78*/ 	.word	0x000000ff
        /*0c7c*/ 	.word	0x00000238
        /*0c80*/ 	.short	0x010a
        /*0c82*/ 	.byte	0x15
	.zero		1


	//   ....[182]....
        /*0c84*/ 	.word	0x00006920
        /*0c88*/ 	.word	0x000000ff
        /*0c8c*/ 	.word	0x00000240
        /*0c90*/ 	.short	0x010a
        /*0c92*/ 	.byte	0x15
	.zero		1


	//   ....[183]....
        /*0c94*/ 	.word	0x00006960
        /*0c98*/ 	.word	0x00000000
        /*0c9c*/ 	.word	0x00000248
        /*0ca0*/ 	.short	0x010a
        /*0ca2*/ 	.byte	0xff
	.zero		1


	//   ....[184]....
        /*0ca4*/ 	.word	0x00006c80
        /*0ca8*/ 	.word	0x00000003
        /*0cac*/ 	.word	0x00000260
        /*0cb0*/ 	.short	0x010a
        /*0cb2*/ 	.byte	0xff
	.zero		1


	//   ....[185]....
        /*0cb4*/ 	.word	0x00006e00
        /*0cb8*/ 	.word	0x00000000
        /*0cbc*/ 	.word	0x00000000
        /*0cc0*/ 	.short	0x0101
        /*0cc2*/ 	.byte	0xff
	.zero		1


	//   ....[186]....
        /*0cc4*/ 	.word	0x00007920
        /*0cc8*/ 	.word	0x00000005
        /*0ccc*/ 	.word	0x00000210
        /*0cd0*/ 	.short	0x010a
        /*0cd2*/ 	.byte	0xff
	.zero		1


	//   ....[187]....
        /*0cd4*/ 	.word	0x00007960
        /*0cd8*/ 	.word	0x0000005a
        /*0cdc*/ 	.word	0x00000280
        /*0ce0*/ 	.short	0x010a
        /*0ce2*/ 	.byte	0xff
	.zero		1


	//   ....[188]....
        /*0ce4*/ 	.word	0x00007aa0
        /*0ce8*/ 	.word	0x00000005
        /*0cec*/ 	.word	0x00000210
        /*0cf0*/ 	.short	0x010a
        /*0cf2*/ 	.byte	0xff
	.zero		1


	//   ....[189]....
        /*0cf4*/ 	.word	0x00007bd0
        /*0cf8*/ 	.word	0x00000000
        /*0cfc*/ 	.word	0x00000000
        /*0d00*/ 	.short	0x0101
        /*0d02*/ 	.byte	0xff
	.zero		1


	//   ....[190]....
        /*0d04*/ 	.word	0x00007c30
        /*0d08*/ 	.word	0x0000005a
        /*0d0c*/ 	.word	0x00000280
        /*0d10*/ 	.short	0x010a
        /*0d12*/ 	.byte	0xff
	.zero		1


	//   ....[191]....
        /*0d14*/ 	.word	0x000087d0
        /*0d18*/ 	.word	0x00000067
        /*0d1c*/ 	.word	0x00000210
        /*0d20*/ 	.short	0x010a
        /*0d22*/ 	.byte	0xff
	.zero		1


	//   ....[192]....
        /*0d24*/ 	.word	0x000088a0
        /*0d28*/ 	.word	0x00000067
        /*0d2c*/ 	.word	0x00000210
        /*0d30*/ 	.short	0x010a
        /*0d32*/ 	.byte	0xff
	.zero		1


	//   ....[193]....
        /*0d34*/ 	.word	0x000089d0
        /*0d38*/ 	.word	0x00000000
        /*0d3c*/ 	.word	0x00000000
        /*0d40*/ 	.short	0x0101
        /*0d42*/ 	.byte	0xff
	.zero		1


	//   ....[194]....
        /*0d44*/ 	.word	0x00009560
        /*0d48*/ 	.word	0x00000067
        /*0d4c*/ 	.word	0x00000210
        /*0d50*/ 	.short	0x010a
        /*0d52*/ 	.byte	0xff
	.zero		1


	//   ....[195]....
        /*0d54*/ 	.word	0x00009630
        /*0d58*/ 	.word	0x00000067
        /*0d5c*/ 	.word	0x00000210
        /*0d60*/ 	.short	0x010a
        /*0d62*/ 	.byte	0xff
	.zero		1


	//   ....[196]....
        /*0d64*/ 	.word	0x00009760
        /*0d68*/ 	.word	0x00000000
        /*0d6c*/ 	.word	0x00000000
        /*0d70*/ 	.short	0x0101
        /*0d72*/ 	.byte	0xff
	.zero		1


	//   ....[197]....
        /*0d74*/ 	.word	0x0000a310
        /*0d78*/ 	.word	0x00000066
        /*0d7c*/ 	.word	0x00000210
        /*0d80*/ 	.short	0x010a
        /*0d82*/ 	.byte	0xff
	.zero		1


	//   ....[198]....
        /*0d84*/ 	.word	0x0000a3e0
        /*0d88*/ 	.word	0x00000066
        /*0d8c*/ 	.word	0x00000210
        /*0d90*/ 	.short	0x010a
        /*0d92*/ 	.byte	0xff
	.zero		1


	//   ....[199]....
        /*0d94*/ 	.word	0x0000a510
        /*0d98*/ 	.word	0x00000000
        /*0d9c*/ 	.word	0x00000000
        /*0da0*/ 	.short	0x0101
        /*0da2*/ 	.byte	0xff
	.zero		1


	//   ....[200]....
        /*0da4*/ 	.word	0x0000a7f0
        /*0da8*/ 	.word	0x0000005a
        /*0dac*/ 	.word	0x00000000
        /*0db0*/ 	.short	0x0101
        /*0db2*/ 	.byte	0xff
	.zero		1


	//   ....[201]....
        /*0db4*/ 	.word	0x0000b1b0
        /*0db8*/ 	.word	0x00000000
        /*0dbc*/ 	.word	0x000002d0
        /*0dc0*/ 	.short	0x010a
        /*0dc2*/ 	.byte	0xff
	.zero		1


	//   ....[202]....
        /*0dc4*/ 	.word	0x0000b210
        /*0dc8*/ 	.word	0x00000000
        /*0dcc*/ 	.word	0x00000108
        /*0dd0*/ 	.short	0x010a
        /*0dd2*/ 	.byte	0xff
	.zero		1


	//   ....[203]....
        /*0dd4*/ 	.word	0x0000b270
        /*0dd8*/ 	.word	0x00000000
        /*0ddc*/ 	.word	0x00000108
        /*0de0*/ 	.short	0x010a
        /*0de2*/ 	.byte	0xff
	.zero		1


	//   ....[204]....
        /*0de4*/ 	.word	0x0000b2c0
        /*0de8*/ 	.word	0x00000003
        /*0dec*/ 	.word	0x00000260
        /*0df0*/ 	.short	0x010a
        /*0df2*/ 	.byte	0xff
	.zero		1


	//   ....[205]....
        /*0df4*/ 	.word	0x0000b320
        /*0df8*/ 	.word	0x00000000
        /*0dfc*/ 	.word	0x00000000
        /*0e00*/ 	.short	0x010a
        /*0e02*/ 	.byte	0xff
	.zero		1


	//   ....[206]....
        /*0e04*/ 	.word	0x0000b380
        /*0e08*/ 	.word	0x00000000
        /*0e0c*/ 	.word	0x00000000
        /*0e10*/ 	.short	0x010a
        /*0e12*/ 	.byte	0xff
	.zero		1


	//   ....[207]....
        /*0e14*/ 	.word	0x0000b3e0
        /*0e18*/ 	.word	0x00000000
        /*0e1c*/ 	.word	0x00000000
        /*0e20*/ 	.short	0x010a
        /*0e22*/ 	.byte	0xff
	.zero		1


	//   ....[208]....
        /*0e24*/ 	.word	0x0000b440
        /*0e28*/ 	.word	0x00000000
        /*0e2c*/ 	.word	0x00000000
        /*0e30*/ 	.short	0x010a
        /*0e32*/ 	.byte	0xff
	.zero		1


	//   ....[209]....
        /*0e34*/ 	.word	0x0000b4a0
        /*0e38*/ 	.word	0x00000000
        /*0e3c*/ 	.word	0x00000000
        /*0e40*/ 	.short	0x010a
        /*0e42*/ 	.byte	0xff
	.zero		1


	//   ....[210]....
        /*0e44*/ 	.word	0x0000b500
        /*0e48*/ 	.word	0x00000000
        /*0e4c*/ 	.word	0x00000000
        /*0e50*/ 	.short	0x010a
        /*0e52*/ 	.byte	0xff
	.zero		1


	//   ....[211]....
        /*0e54*/ 	.word	0x0000b560
        /*0e58*/ 	.word	0x00000000
        /*0e5c*/ 	.word	0x00000000
        /*0e60*/ 	.short	0x010a
        /*0e62*/ 	.byte	0xff
	.zero		1


	//   ....[212]....
        /*0e64*/ 	.word	0x0000b5c0
        /*0e68*/ 	.word	0x00000000
        /*0e6c*/ 	.word	0x00000000
        /*0e70*/ 	.short	0x010a
        /*0e72*/ 	.byte	0xff
	.zero		1


	//   ....[213]....
        /*0e74*/ 	.word	0x0000b620
        /*0e78*/ 	.word	0x00000000
        /*0e7c*/ 	.word	0x00000000
        /*0e80*/ 	.short	0x010a
        /*0e82*/ 	.byte	0xff
	.zero		1


	//   ....[214]....
        /*0e84*/ 	.word	0x0000b680
        /*0e88*/ 	.word	0x00000000
        /*0e8c*/ 	.word	0x00000000
        /*0e90*/ 	.short	0x010a
        /*0e92*/ 	.byte	0xff
	.zero		1


	//   ....[215]....
        /*0e94*/ 	.word	0x0000b6e0
        /*0e98*/ 	.word	0x00000000
        /*0e9c*/ 	.word	0x00000000
        /*0ea0*/ 	.short	0x010a
        /*0ea2*/ 	.byte	0xff
	.zero		1


	//   ....[216]....
        /*0ea4*/ 	.word	0x0000b740
        /*0ea8*/ 	.word	0x00000000
        /*0eac*/ 	.word	0x00000000
        /*0eb0*/ 	.short	0x010a
        /*0eb2*/ 	.byte	0xff
	.zero		1


	//   ....[217]....
        /*0eb4*/ 	.word	0x0000b7a0
        /*0eb8*/ 	.word	0x00000000
        /*0ebc*/ 	.word	0x00000000
        /*0ec0*/ 	.short	0x010a
        /*0ec2*/ 	.byte	0xff
	.zero		1


	//   ....[218]....
        /*0ec4*/ 	.word	0x0000b800
        /*0ec8*/ 	.word	0x00000000
        /*0ecc*/ 	.word	0x00000000
        /*0ed0*/ 	.short	0x010a
        /*0ed2*/ 	.byte	0xff
	.zero		1


	//   ....[219]....
        /*0ed4*/ 	.word	0x0000b860
        /*0ed8*/ 	.word	0x00000000
        /*0edc*/ 	.word	0x00000000
        /*0ee0*/ 	.short	0x010a
        /*0ee2*/ 	.byte	0xff
	.zero		1


	//   ....[220]....
        /*0ee4*/ 	.word	0x0000b8c0
        /*0ee8*/ 	.word	0x00000000
        /*0eec*/ 	.word	0x00000000
        /*0ef0*/ 	.short	0x010a
        /*0ef2*/ 	.byte	0xff
	.zero		1


	//   ....[221]....
        /*0ef4*/ 	.word	0x0000b920
        /*0ef8*/ 	.word	0x00000000
        /*0efc*/ 	.word	0x00000000
        /*0f00*/ 	.short	0x010a
        /*0f02*/ 	.byte	0xff
	.zero		1


	//   ....[222]....
        /*0f04*/ 	.word	0x0000b980
        /*0f08*/ 	.word	0x00000000
        /*0f0c*/ 	.word	0x00000000
        /*0f10*/ 	.short	0x010a
        /*0f12*/ 	.byte	0xff
	.zero		1


	//   ....[223]....
        /*0f14*/ 	.word	0x0000b9e0
        /*0f18*/ 	.word	0x00000000
        /*0f1c*/ 	.word	0x00000000
        /*0f20*/ 	.short	0x010a
        /*0f22*/ 	.byte	0xff
	.zero		1


	//   ....[224]....
        /*0f24*/ 	.word	0x0000ba40
        /*0f28*/ 	.word	0x00000000
        /*0f2c*/ 	.word	0x00000000
        /*0f30*/ 	.short	0x010a
        /*0f32*/ 	.byte	0xff
	.zero		1


	//   ....[225]....
        /*0f34*/ 	.word	0x0000baa0
        /*0f38*/ 	.word	0x00000000
        /*0f3c*/ 	.word	0x00000000
        /*0f40*/ 	.short	0x010a
        /*0f42*/ 	.byte	0xff
	.zero		1


	//   ....[226]....
        /*0f44*/ 	.word	0x0000bb00
        /*0f48*/ 	.word	0x00000000
        /*0f4c*/ 	.word	0x00000000
        /*0f50*/ 	.short	0x010a
        /*0f52*/ 	.byte	0xff
	.zero		1


	//   ....[227]....
        /*0f54*/ 	.word	0x0000bb60
        /*0f58*/ 	.word	0x00000000
        /*0f5c*/ 	.word	0x00000000
        /*0f60*/ 	.short	0x010a
        /*0f62*/ 	.byte	0xff
	.zero		1


	//   ....[228]....
        /*0f64*/ 	.word	0x0000bbc0
        /*0f68*/ 	.word	0x00000000
        /*0f6c*/ 	.word	0x00000000
        /*0f70*/ 	.short	0x010a
        /*0f72*/ 	.byte	0xff
	.zero		1


	//   ....[229]....
        /*0f74*/ 	.word	0x0000bc20
        /*0f78*/ 	.word	0x00000000
        /*0f7c*/ 	.word	0x00000000
        /*0f80*/ 	.short	0x010a
        /*0f82*/ 	.byte	0xff
	.zero		1


	//   ....[230]....
        /*0f84*/ 	.word	0x0000bc80
        /*0f88*/ 	.word	0x00000000
        /*0f8c*/ 	.word	0x00000000
        /*0f90*/ 	.short	0x010a
        /*0f92*/ 	.byte	0xff
	.zero		1


	//   ....[231]....
        /*0f94*/ 	.word	0x0000bce0
        /*0f98*/ 	.word	0x00000000
        /*0f9c*/ 	.word	0x00000000
        /*0fa0*/ 	.short	0x010a
        /*0fa2*/ 	.byte	0xff
	.zero		1


	//   ....[232]....
        /*0fa4*/ 	.word	0x0000bd40
        /*0fa8*/ 	.word	0x00000000
        /*0fac*/ 	.word	0x00000000
        /*0fb0*/ 	.short	0x010a
        /*0fb2*/ 	.byte	0xff
	.zero		1


	//   ....[233]....
        /*0fb4*/ 	.word	0x0000bda0
        /*0fb8*/ 	.word	0x00000000
        /*0fbc*/ 	.word	0x00000000
        /*0fc0*/ 	.short	0x010a
        /*0fc2*/ 	.byte	0xff
	.zero		1


	//   ....[234]....
        /*0fc4*/ 	.word	0x0000be00
        /*0fc8*/ 	.word	0x00000000
        /*0fcc*/ 	.word	0x00000000
        /*0fd0*/ 	.short	0x010a
        /*0fd2*/ 	.byte	0xff
	.zero		1


	//   ....[235]....
        /*0fd4*/ 	.word	0x0000be60
        /*0fd8*/ 	.word	0x00000000
        /*0fdc*/ 	.word	0x00000000
        /*0fe0*/ 	.short	0x010a
        /*0fe2*/ 	.byte	0xff
	.zero		1


	//   ....[236]....
        /*0fe4*/ 	.word	0x0000bec0
        /*0fe8*/ 	.word	0x00000000
        /*0fec*/ 	.word	0x00000000
        /*0ff0*/ 	.short	0x010a
        /*0ff2*/ 	.byte	0xff
	.zero		1


	//   ....[237]....
        /*0ff4*/ 	.word	0x0000bf10
        /*0ff8*/ 	.word	0x00000002
        /*0ffc*/ 	.word	0x000002c0
        /*1000*/ 	.short	0x010a
        /*1002*/ 	.byte	0xff
	.zero		1


	//   ....[238]....
        /*1004*/ 	.word	0x0000bf70
        /*1008*/ 	.word	0x00000002
        /*100c*/ 	.word	0x00000270
        /*1010*/ 	.short	0x010a
        /*1012*/ 	.byte	0xff
	.zero		1


	//   ....[239]....
        /*1014*/ 	.word	0x0000bfc0
        /*1018*/ 	.word	0x00000002
        /*101c*/ 	.word	0x00000260
        /*1020*/ 	.short	0x010a
        /*1022*/ 	.byte	0xff
	.zero		1


	//   ....[240]....
        /*1024*/ 	.word	0x0000c020
        /*1028*/ 	.word	0x00000000
        /*102c*/ 	.word	0x00000270
        /*1030*/ 	.short	0x010a
        /*1032*/ 	.byte	0xff
	.zero		1


	//   ....[241]....
        /*1034*/ 	.word	0x0000c080
        /*1038*/ 	.word	0x00000000
        /*103c*/ 	.word	0x00000008
        /*1040*/ 	.short	0x010a
        /*1042*/ 	.byte	0xff
	.zero		1


	//   ....[242]....
        /*1044*/ 	.word	0x0000c160
        /*1048*/ 	.word	0x00000000
        /*104c*/ 	.word	0x00000008
        /*1050*/ 	.short	0x010a
        /*1052*/ 	.byte	0xff
	.zero		1


	//   ....[243]....
        /*1054*/ 	.word	0x0000c1b0
        /*1058*/ 	.word	0x00000000
        /*105c*/ 	.word	0x00000260
        /*1060*/ 	.short	0x010a
        /*1062*/ 	.byte	0xff
	.zero		1


	//   ....[244]....
        /*1064*/ 	.word	0x0000c210
        /*1068*/ 	.word	0x00000000
        /*106c*/ 	.word	0x000002a0
        /*1070*/ 	.short	0x010a
        /*1072*/ 	.byte	0xff
	.zero		1


	//   ....[245]....
        /*1074*/ 	.word	0x0000c270
        /*1078*/ 	.word	0x00000000
        /*107c*/ 	.word	0x00000000
        /*1080*/ 	.short	0x010a
        /*1082*/ 	.byte	0xff
	.zero		1


	//   ....[246]....
        /*1084*/ 	.word	0x0000c2d0
        /*1088*/ 	.word	0x00000000
        /*108c*/ 	.word	0x00000000
        /*1090*/ 	.short	0x010a
        /*1092*/ 	.byte	0xff
	.zero		1


	//   ....[247]....
        /*1094*/ 	.word	0x0000c330
        /*1098*/ 	.word	0x00000000
        /*109c*/ 	.word	0x00000000
        /*10a0*/ 	.short	0x010a
        /*10a2*/ 	.byte	0xff
	.zero		1


	//   ....[248]....
        /*10a4*/ 	.word	0x0000c390
        /*10a8*/ 	.word	0x00000000
        /*10ac*/ 	.word	0x00000000
        /*10b0*/ 	.short	0x010a
        /*10b2*/ 	.byte	0xff
	.zero		1


	//   ....[249]....
        /*10b4*/ 	.word	0x0000c3f0
        /*10b8*/ 	.word	0x00000000
        /*10bc*/ 	.word	0x000002e0
        /*10c0*/ 	.short	0x010a
        /*10c2*/ 	.byte	0xff
	.zero		1


	//   ....[250]....
        /*10c4*/ 	.word	0x0000c440
        /*10c8*/ 	.word	0x0000000c
        /*10cc*/ 	.word	0x00000260
        /*10d0*/ 	.short	0x010a
        /*10d2*/ 	.byte	0xff
	.zero		1


	//   ....[251]....
        /*10d4*/ 	.word	0x0000c4a0
        /*10d8*/ 	.word	0x00000000
        /*10dc*/ 	.word	0x00000258
        /*10e0*/ 	.short	0x010a
        /*10e2*/ 	.byte	0xff
	.zero		1


	//   ....[252]....
        /*10e4*/ 	.word	0x0000c500
        /*10e8*/ 	.word	0x00000000
        /*10ec*/ 	.word	0x00000230
        /*10f0*/ 	.short	0x010a
        /*10f2*/ 	.byte	0xff
	.zero		1


	//   ....[253]....
        /*10f4*/ 	.word	0x0000c560
        /*10f8*/ 	.word	0x00000000
        /*10fc*/ 	.word	0x00000238
        /*1100*/ 	.short	0x010a
        /*1102*/ 	.byte	0xff
	.zero		1


	//   ....[254]....
        /*1104*/ 	.word	0x0000c5c0
        /*1108*/ 	.word	0x00000000
        /*110c*/ 	.word	0x00000240
        /*1110*/ 	.short	0x010a
        /*1112*/ 	.byte	0xff
	.zero		1


	//   ....[255]....
        /*1114*/ 	.word	0x0000c620
        /*1118*/ 	.word	0x00000000
        /*111c*/ 	.word	0x00000248
        /*1120*/ 	.short	0x010a
        /*1122*/ 	.byte	0xff
	.zero		1


	//   ....[0]....
        /*1124*/ 	.word	0x0000c680
        /*1128*/ 	.word	0x00000000
        /*112c*/ 	.word	0x00000230
        /*1130*/ 	.short	0x010a
        /*1132*/ 	.byte	0xff
	.zero		1


	//   ....[1]....
        /*1134*/ 	.word	0x0000c6e0
        /*1138*/ 	.word	0x00000000
        /*113c*/ 	.word	0x00000238
        /*1140*/ 	.short	0x010a
        /*1142*/ 	.byte	0xff
	.zero		1


	//   ....[2]....
        /*1144*/ 	.word	0x0000c740
        /*1148*/ 	.word	0x00000000
        /*114c*/ 	.word	0x00000240
        /*1150*/ 	.short	0x010a
        /*1152*/ 	.byte	0xff
	.zero		1


	//   ....[3]....
        /*1154*/ 	.word	0x0000c790
        /*1158*/ 	.word	0x00000003
        /*115c*/ 	.word	0x00000260
        /*1160*/ 	.short	0x010a
        /*1162*/ 	.byte	0xff
	.zero		1


	//   ....[4]....
        /*1164*/ 	.word	0x0000c7e0
        /*1168*/ 	.word	0x00000005
        /*116c*/ 	.word	0x00000210
        /*1170*/ 	.short	0x010a
        /*1172*/ 	.byte	0xff
	.zero		1


	//   ....[5]....
        /*1174*/ 	.word	0x0000c830
        /*1178*/ 	.word	0x0000005a
        /*117c*/ 	.word	0x00000280
        /*1180*/ 	.short	0x010a
        /*1182*/ 	.byte	0xff
	.zero		1


	//   ....[6]....
        /*1184*/ 	.word	0x0000c880
        /*1188*/ 	.word	0x00000067
        /*118c*/ 	.word	0x00000210
        /*1190*/ 	.short	0x010a
        /*1192*/ 	.byte	0xff
	.zero		1


	//   ....[7]....
        /*1194*/ 	.word	0x0000c8d0
        /*1198*/ 	.word	0x00000067
        /*119c*/ 	.word	0x00000210
        /*11a0*/ 	.short	0x010a
        /*11a2*/ 	.byte	0xff
	.zero		1


	//   ....[8]....
        /*11a4*/ 	.word	0x0000c920
        /*11a8*/ 	.word	0x00000066
        /*11ac*/ 	.word	0x00000210
        /*11b0*/ 	.short	0x010a
        /*11b2*/ 	.byte	0xff
	.zero		1


	//----- nvinfo : EIATTR_NUM_MBARRIERS
	.align		4
.L_48:
        /*11b4*/ 	.byte	0x03, 0x38
        /*11b6*/ 	.short	0x005d


	//----- nvinfo : EIATTR_EXIT_INSTR_OFFSETS
	.align		4
        /*11b8*/ 	.byte	0x04, 0x1c
        /*11ba*/ 	.short	(.L_50 - .L_49)


	//   ....[0]....
.L_49:
        /*11bc*/ 	.word	0x00003f00


	//   ....[1]....
        /*11c0*/ 	.word	0x000043f0


	//   ....[2]....
        /*11c4*/ 	.word	0x00004450


	//   ....[3]....
        /*11c8*/ 	.word	0x00005680


	//   ....[4]....
        /*11cc*/ 	.word	0x00006990


	//   ....[5]....
        /*11d0*/ 	.word	0x000069d0


	//   ....[6]....
        /*11d4*/ 	.word	0x0000b1a0


	//----- nvinfo : EIATTR_MAX_THREADS
	.align		4
.L_50:
        /*11d8*/ 	.byte	0x04, 0x05
        /*11da*/ 	.short	(.L_52 - .L_51)
.L_51:
        /*11dc*/ 	.word	0x00000100
        /*11e0*/ 	.word	0x00000001
        /*11e4*/ 	.word	0x00000001


	//----- nvinfo : EIATTR_CRS_STACK_SIZE
	.align		4
.L_52:
        /*11e8*/ 	.byte	0x04, 0x1e
        /*11ea*/ 	.short	(.L_54 - .L_53)
.L_53:
        /*11ec*/ 	.word	0x00000000


	//----- nvinfo : EIATTR_CBANK_PARAM_SIZE
	.align		4
.L_54:
        /*11f0*/ 	.byte	0x03, 0x19
        /*11f2*/ 	.short	0x0800


	//----- nvinfo : EIATTR_PARAM_CBANK
	.align		4
        /*11f4*/ 	.byte	0x04, 0x0a
        /*11f6*/ 	.short	(.L_56 - .L_55)
	.align		4
.L_55:
        /*11f8*/ 	.word	index@(.nv.constant0._ZN7cutlass13device_kernelINS_4gemm6kernel13GemmUniversalIN4cute5tupleIJiiiiEEENS1_10collective13CollectiveMmaINS1_35MainloopSm100TmaUmmaWarpSpecializedILi33ELi2ELi4ENS5_IJNS4_1CILi2EEESB_NSA_ILi1EEEEEEEENS5_IJNSA_ILi128EEENSA_ILi256EEENSA_ILi32EEEEEENS_12float_e4m3_tENS5_IJlSC_lEEESJ_SK_NS4_8TiledMMAINS4_8MMA_AtomIJNS4_10MMA_TraitsINS4_25SM100_MMA_F8F6F4_2x1SM_SSEJSJ_SJ_fSF_SG_NS4_17integral_constantINS4_4UMMA5MajorELSR_0EEESS_NSP_INSQ_7ScaleInELST_0EEESU_EEEEEENS4_6LayoutINS5_IJSC_SC_SC_EEENS5_IJNSA_ILi0EEESZ_SZ_EEEEENS5_IJNS4_10UnderscoreES12_S12_EEEEENS4_28SM100_TMA_2SM_LOAD_MULTICASTENS4_14ComposedLayoutINS4_7SwizzleILi1ELi4ELi3EEENS4_18smem_ptr_flag_bitsILi8EEENSX_INS5_IJNSA_ILi8EEESH_EEENS5_IJSH_SC_EEEEEEEvNS4_8identityENS4_18SM100_TMA_2SM_LOADES1F_vS1G_EENS_8epilogue10collective18CollectiveEpilogueINS1J_23Sm100TmaWarpSpecializedILi4ELi2ELi32ELb0ELb0EEEJNS5_IJNSA_ILi64EEESG_SH_EEENS5_IJNSX_IS1O_SC_EENSX_INS5_IJSH_SB_EEENS5_IJSC_SF_EEEEEEEESJ_SK_SJ_SK_NS1J_6fusion15FusionCallbacksIS1N_NS1V_17LinearCombinationISJ_fSJ_fLNS_15FloatRoundStyleE2EEES1P_S1U_JEEENS4_5SM1004TMEM4LOAD26SM100_TMEM_LOAD_32dp32b32xENS4_13SM90_TMA_LOADES1F_NS4_39AutoVectorizingCopyWithAssumedAlignmentILi128EEENS4_14SM90_TMA_STOREES1F_S27_S27_EEEvvEEEEvNT_6ParamsE)
        /*11fc*/ 	.short	0x0380
        /*11fe*/ 	.short	0x0800


	//----- nvinfo : EIATTR_SW_WAR
	.align		4
.L_56:
        /*1200*/ 	.byte	0x04, 0x36
        /*1202*/ 	.short	(.L_58 - .L_57)
.L_57:
        /*1204*/ 	.word	0x00000008
.L_58:


//--------------------- .nv.callgraph             --------------------------
	.section	.nv.callgraph,"",@"SHT_CUDA_CALLGRAPH"
	.align	4
	.sectionentsize	8
	.align		4
        /*0000*/ 	.word	0x00000000
	.align		4
        /*0004*/ 	.word	0xffffffff
	.align		4
        /*0008*/ 	.word	index@(_ZN7cutlass13device_kernelINS_4gemm6kernel13GemmUniversalIN4cute5tupleIJiiiiEEENS1_10collective13CollectiveMmaINS1_35MainloopSm100TmaUmmaWarpSpecializedILi33ELi2ELi4ENS5_IJNS4_1CILi2EEESB_NSA_ILi1EEEEEEEENS5_IJNSA_ILi128EEENSA_ILi256EEENSA_ILi32EEEEEENS_12float_e4m3_tENS5_IJlSC_lEEESJ_SK_NS4_8TiledMMAINS4_8MMA_AtomIJNS4_10MMA_TraitsINS4_25SM100_MMA_F8F6F4_2x1SM_SSEJSJ_SJ_fSF_SG_NS4_17integral_constantINS4_4UMMA5MajorELSR_0EEESS_NSP_INSQ_7ScaleInELST_0EEESU_EEEEEENS4_6LayoutINS5_IJSC_SC_SC_EEENS5_IJNSA_ILi0EEESZ_SZ_EEEEENS5_IJNS4_10UnderscoreES12_S12_EEEEENS4_28SM100_TMA_2SM_LOAD_MULTICASTENS4_14ComposedLayoutINS4_7SwizzleILi1ELi4ELi3EEENS4_18smem_ptr_flag_bitsILi8EEENSX_INS5_IJNSA_ILi8EEESH_EEENS5_IJSH_SC_EEEEEEEvNS4_8identityENS4_18SM100_TMA_2SM_LOADES1F_vS1G_EENS_8epilogue10collective18CollectiveEpilogueINS1J_23Sm100TmaWarpSpecializedILi4ELi2ELi32ELb0ELb0EEEJNS5_IJNSA_ILi64EEESG_SH_EEENS5_IJNSX_IS1O_SC_EENSX_INS5_IJSH_SB_EEENS5_IJSC_SF_EEEEEEEESJ_SK_SJ_SK_NS1J_6fusion15FusionCallbacksIS1N_NS1V_17LinearCombinationISJ_fSJ_fLNS_15FloatRoundStyleE2EEES1P_S1U_JEEENS4_5SM1004TMEM4LOAD26SM100_TMEM_LOAD_32dp32b32xENS4_13SM90_TMA_LOADES1F_NS4_39AutoVectorizingCopyWithAssumedAlignmentILi128EEENS4_14SM90_TMA_STOREES1F_S27_S27_EEEvvEEEEvNT_6ParamsE)
	.align		4
        /*000c*/ 	.word	index@(__assertfail)
	.align		4
        /*0010*/ 	.word	0x00000000
	.align		4
        /*0014*/ 	.word	0xfffffffe
	.align		4
        /*0018*/ 	.word	0x00000000
	.align		4
        /*001c*/ 	.word	0xfffffffd
	.align		4
        /*0020*/ 	.word	0x00000000
	.align		4
        /*0024*/ 	.word	0xfffffffc


//--------------------- .nv.constant4             --------------------------
	.section	.nv.constant4,"a",@progbits
	.align	8
	.align		8
.nv.constant4:
        /*0000*/ 	.dword	__assertfail
	.align		8
        /*0008*/ 	.dword	__unnamed_1
	.align		8
        /*0010*/ 	.dword	__unnamed_2
	.align		8
        /*0018*/ 	.dword	__unnamed_3
	.align		8
        /*0020*/ 	.dword	_ZN39_INTERNAL_b8abdd90_4_k_cu_2efed10e_83284cuda3std3__45__cpo5beginE
	.align		8
        /*0028*/ 	.dword	_ZN39_INTERNAL_b8abdd90_4_k_cu_2efed10e_83284cuda3std3__45__cpo3endE
	.align		8
        /*0030*/ 	.dword	_ZN39_INTERNAL_b8abdd90_4_k_cu_2efed10e_83284cuda3std3__45__cpo6cbeginE
	.align		8
        /*0038*/ 	.dword	_ZN39_INTERNAL_b8abdd90_4_k_cu_2efed10e_83284cuda3std3__45__cpo4cendE
	.align		8
        /*0040*/ 	.dword	_ZN39_INTERNAL_b8abdd90_4_k_cu_2efed10e_83284cuda3std3__441_GLOBAL__N__b8abdd90_4_k_cu_2efed10e_83286ignoreE
	.align		8
        /*0048*/ 	.dword	_ZN39_INTERNAL_b8abdd90_4_k_cu_2efed10e_83284cuda3std3__419piecewise_constructE
	.align		8
        /*0050*/ 	.dword	_ZN39_INTERNAL_b8abdd90_4_k_cu_2efed10e_83284cuda3std3__48in_placeE
	.align		8
        /*0058*/ 	.dword	_ZN39_INTERNAL_b8abdd90_4_k_cu_2efed10e_83284cuda3std6ranges3__45__cpo4swapE
	.align		8
        /*0060*/ 	.dword	_ZN39_INTERNAL_b8abdd90_4_k_cu_2efed10e_83284cuda3std6ranges3__45__cpo9iter_moveE
	.align		8
        /*0068*/ 	.dword	_ZN39_INTERNAL_b8abdd90_4_k_cu_2efed10e_83284cute7productE
	.align		8
        /*0070*/ 	.dword	_ZN39_INTERNAL_b8abdd90_4_k_cu_2efed10e_83284cute1_E
	.align		8
        /*0078*/ 	.dword	$str$25
	.align		8
        /*0080*/ 	.dword	$str$26
	.align		8
        /*0088*/ 	.dword	$str$27
	.align		8
        /*0090*/ 	.dword	$str$28


//--------------------- .text._ZN7cutlass13device_kernelINS_4gemm6kernel13GemmUniversalIN4cute5tupleIJiiiiEEENS1_10collective13CollectiveMmaINS1_35MainloopSm100TmaUmmaWarpSpecializedILi33ELi2ELi4ENS5_IJNS4_1CILi2EEESB_NSA_ILi1EEEEEEEENS5_IJNSA_ILi128EEENSA_ILi256EEENSA_ILi32EEEEEENS_12float_e4m3_tENS5_IJlSC_lEEESJ_SK_NS4_8TiledMMAINS4_8MMA_AtomIJNS4_10MMA_TraitsINS4_25SM100_MMA_F8F6F4_2x1SM_SSEJSJ_SJ_fSF_SG_NS4_17integral_constantINS4_4UMMA5MajorELSR_0EEESS_NSP_INSQ_7ScaleInELST_0EEESU_EEEEEENS4_6LayoutINS5_IJSC_SC_SC_EEENS5_IJNSA_ILi0EEESZ_SZ_EEEEENS5_IJNS4_10UnderscoreES12_S12_EEEEENS4_28SM100_TMA_2SM_LOAD_MULTICASTENS4_14ComposedLayoutINS4_7SwizzleILi1ELi4ELi3EEENS4_18smem_ptr_flag_bitsILi8EEENSX_INS5_IJNSA_ILi8EEESH_EEENS5_IJSH_SC_EEEEEEEvNS4_8identityENS4_18SM100_TMA_2SM_LOADES1F_vS1G_EENS_8epilogue10collective18CollectiveEpilogueINS1J_23Sm100TmaWarpSpecializedILi4ELi2ELi32ELb0ELb0EEEJNS5_IJNSA_ILi64EEESG_SH_EEENS5_IJNSX_IS1O_SC_EENSX_INS5_IJSH_SB_EEENS5_IJSC_SF_EEEEEEEESJ_SK_SJ_SK_NS1J_6fusion15FusionCallbacksIS1N_NS1V_17LinearCombinationISJ_fSJ_fLNS_15FloatRoundStyleE2EEES1P_S1U_JEEENS4_5SM1004TMEM4LOAD26SM100_TMEM_LOAD_32dp32b32xENS4_13SM90_TMA_LOADES1F_NS4_39AutoVectorizingCopyWithAssumedAlignmentILi128EEENS4_14SM90_TMA_STOREES1F_S27_S27_EEEvvEEEEvNT_6ParamsE --------------------------
	.section	.text._ZN7cutlass13device_kernelINS_4gemm6kernel13GemmUniversalIN4cute5tupleIJiiiiEEENS1_10collective13CollectiveMmaINS1_35MainloopSm100TmaUmmaWarpSpecializedILi33ELi2ELi4ENS5_IJNS4_1CILi2EEESB_NSA_ILi1EEEEEEEENS5_IJNSA_ILi128EEENSA_ILi256EEENSA_ILi32EEEEEENS_12float_e4m3_tENS5_IJlSC_lEEESJ_SK_NS4_8TiledMMAINS4_8MMA_AtomIJNS4_10MMA_TraitsINS4_25SM100_MMA_F8F6F4_2x1SM_SSEJSJ_SJ_fSF_SG_NS4_17integral_constantINS4_4UMMA5MajorELSR_0EEESS_NSP_INSQ_7ScaleInELST_0EEESU_EEEEEENS4_6LayoutINS5_IJSC_SC_SC_EEENS5_IJNSA_ILi0EEESZ_SZ_EEEEENS5_IJNS4_10UnderscoreES12_S12_EEEEENS4_28SM100_TMA_2SM_LOAD_MULTICASTENS4_14ComposedLayoutINS4_7SwizzleILi1ELi4ELi3EEENS4_18smem_ptr_flag_bitsILi8EEENSX_INS5_IJNSA_ILi8EEESH_EEENS5_IJSH_SC_EEEEEEEvNS4_8identityENS4_18SM100_TMA_2SM_LOADES1F_vS1G_EENS_8epilogue10collective18CollectiveEpilogueINS1J_23Sm100TmaWarpSpecializedILi4ELi2ELi32ELb0ELb0EEEJNS5_IJNSA_ILi64EEESG_SH_EEENS5_IJNSX_IS1O_SC_EENSX_INS5_IJSH_SB_EEENS5_IJSC_SF_EEEEEEEESJ_SK_SJ_SK_NS1J_6fusion15FusionCallbacksIS1N_NS1V_17LinearCombinationISJ_fSJ_fLNS_15FloatRoundStyleE2EEES1P_S1U_JEEENS4_5SM1004TMEM4LOAD26SM100_TMEM_LOAD_32dp32b32xENS4_13SM90_TMA_LOADES1F_NS4_39AutoVectorizingCopyWithAssumedAlignmentILi128EEENS4_14SM90_TMA_STOREES1F_S27_S27_EEEvvEEEEvNT_6ParamsE,"ax",@progbits
	.align	128
.text._ZN7cutlass13device_kernelINS_4gemm6kernel13GemmUniversalIN4cute5tupleIJiiiiEEENS1_10collective13CollectiveMmaINS1_35MainloopSm100TmaUmmaWarpSpecializedILi33ELi2ELi4ENS5_IJNS4_1CILi2EEESB_NSA_ILi1EEEEEEEENS5_IJNSA_ILi128EEENSA_ILi256EEENSA_ILi32EEEEEENS_12float_e4m3_tENS5_IJlSC_lEEESJ_SK_NS4_8TiledMMAINS4_8MMA_AtomIJNS4_10MMA_TraitsINS4_25SM100_MMA_F8F6F4_2x1SM_SSEJSJ_SJ_fSF_SG_NS4_17integral_constantINS4_4UMMA5MajorELSR_0EEESS_NSP_INSQ_7ScaleInELST_0EEESU_EEEEEENS4_6LayoutINS5_IJSC_SC_SC_EEENS5_IJNSA_ILi0EEESZ_SZ_EEEEENS5_IJNS4_10UnderscoreES12_S12_EEEEENS4_28SM100_TMA_2SM_LOAD_MULTICASTENS4_14ComposedLayoutINS4_7SwizzleILi1ELi4ELi3EEENS4_18smem_ptr_flag_bitsILi8EEENSX_INS5_IJNSA_ILi8EEESH_EEENS5_IJSH_SC_EEEEEEEvNS4_8identityENS4_18SM100_TMA_2SM_LOADES1F_vS1G_EENS_8epilogue10collective18CollectiveEpilogueINS1J_23Sm100TmaWarpSpecializedILi4ELi2ELi32ELb0ELb0EEEJNS5_IJNSA_ILi64EEESG_SH_EEENS5_IJNSX_IS1O_SC_EENSX_INS5_IJSH_SB_EEENS5_IJSC_SF_EEEEEEEESJ_SK_SJ_SK_NS1J_6fusion15FusionCallbacksIS1N_NS1V_17LinearCombinationISJ_fSJ_fLNS_15FloatRoundStyleE2EEES1P_S1U_JEEENS4_5SM1004TMEM4LOAD26SM100_TMEM_LOAD_32dp32b32xENS4_13SM90_TMA_LOADES1F_NS4_39AutoVectorizingCopyWithAssumedAlignmentILi128EEENS4_14SM90_TMA_STOREES1F_S27_S27_EEEvvEEEEvNT_6ParamsE:
        .type           _ZN7cutlass13device_kernelINS_4gemm6kernel13GemmUniversalIN4cute5tupleIJiiiiEEENS1_10collective13CollectiveMmaINS1_35MainloopSm100TmaUmmaWarpSpecializedILi33ELi2ELi4ENS5_IJNS4_1CILi2EEESB_NSA_ILi1EEEEEEEENS5_IJNSA_ILi128EEENSA_ILi256EEENSA_ILi32EEEEEENS_12float_e4m3_tENS5_IJlSC_lEEESJ_SK_NS4_8TiledMMAINS4_8MMA_AtomIJNS4_10MMA_TraitsINS4_25SM100_MMA_F8F6F4_2x1SM_SSEJSJ_SJ_fSF_SG_NS4_17integral_constantINS4_4UMMA5MajorELSR_0EEESS_NSP_INSQ_7ScaleInELST_0EEESU_EEEEEENS4_6LayoutINS5_IJSC_SC_SC_EEENS5_IJNSA_ILi0EEESZ_SZ_EEEEENS5_IJNS4_10UnderscoreES12_S12_EEEEENS4_28SM100_TMA_2SM_LOAD_MULTICASTENS4_14ComposedLayoutINS4_7SwizzleILi1ELi4ELi3EEENS4_18smem_ptr_flag_bitsILi8EEENSX_INS5_IJNSA_ILi8EEESH_EEENS5_IJSH_SC_EEEEEEEvNS4_8identityENS4_18SM100_TMA_2SM_LOADES1F_vS1G_EENS_8epilogue10collective18CollectiveEpilogueINS1J_23Sm100TmaWarpSpecializedILi4ELi2ELi32ELb0ELb0EEEJNS5_IJNSA_ILi64EEESG_SH_EEENS5_IJNSX_IS1O_SC_EENSX_INS5_IJSH_SB_EEENS5_IJSC_SF_EEEEEEEESJ_SK_SJ_SK_NS1J_6fusion15FusionCallbacksIS1N_NS1V_17LinearCombinationISJ_fSJ_fLNS_15FloatRoundStyleE2EEES1P_S1U_JEEENS4_5SM1004TMEM4LOAD26SM100_TMEM_LOAD_32dp32b32xENS4_13SM90_TMA_LOADES1F_NS4_39AutoVectorizingCopyWithAssumedAlignmentILi128EEENS4_14SM90_TMA_STOREES1F_S27_S27_EEEvvEEEEvNT_6ParamsE,@function
        .size           _ZN7cutlass13device_kernelINS_4gemm6kernel13GemmUniversalIN4cute5tupleIJiiiiEEENS1_10collective13CollectiveMmaINS1_35MainloopSm100TmaUmmaWarpSpecializedILi33ELi2ELi4ENS5_IJNS4_1CILi2EEESB_NSA_ILi1EEEEEEEENS5_IJNSA_ILi128EEENSA_ILi256EEENSA_ILi32EEEEEENS_12float_e4m3_tENS5_IJlSC_lEEESJ_SK_NS4_8TiledMMAINS4_8MMA_AtomIJNS4_10MMA_TraitsINS4_25SM100_MMA_F8F6F4_2x1SM_SSEJSJ_SJ_fSF_SG_NS4_17integral_constantINS4_4UMMA5MajorELSR_0EEESS_NSP_INSQ_7ScaleInELST_0EEESU_EEEEEENS4_6LayoutINS5_IJSC_SC_SC_EEENS5_IJNSA_ILi0EEESZ_SZ_EEEEENS5_IJNS4_10UnderscoreES12_S12_EEEEENS4_28SM100_TMA_2SM_LOAD_MULTICASTENS4_14ComposedLayoutINS4_7SwizzleILi1ELi4ELi3EEENS4_18smem_ptr_flag_bitsILi8EEENSX_INS5_IJNSA_ILi8EEESH_EEENS5_IJSH_SC_EEEEEEEvNS4_8identityENS4_18SM100_TMA_2SM_LOADES1F_vS1G_EENS_8epilogue10collective18CollectiveEpilogueINS1J_23Sm100TmaWarpSpecializedILi4ELi2ELi32ELb0ELb0EEEJNS5_IJNSA_ILi64EEESG_SH_EEENS5_IJNSX_IS1O_SC_EENSX_INS5_IJSH_SB_EEENS5_IJSC_SF_EEEEEEEESJ_SK_SJ_SK_NS1J_6fusion15FusionCallbacksIS1N_NS1V_17LinearCombinationISJ_fSJ_fLNS_15FloatRoundStyleE2EEES1P_S1U_JEEENS4_5SM1004TMEM4LOAD26SM100_TMEM_LOAD_32dp32b32xENS4_13SM90_TMA_LOADES1F_NS4_39AutoVectorizingCopyWithAssumedAlignmentILi128EEENS4_14SM90_TMA_STOREES1F_S27_S27_EEEvvEEEEvNT_6ParamsE,(.L_x_279 - _ZN7cutlass13device_kernelINS_4gemm6kernel13GemmUniversalIN4cute5tupleIJiiiiEEENS1_10collective13CollectiveMmaINS1_35MainloopSm100TmaUmmaWarpSpecializedILi33ELi2ELi4ENS5_IJNS4_1CILi2EEESB_NSA_ILi1EEEEEEEENS5_IJNSA_ILi128EEENSA_ILi256EEENSA_ILi32EEEEEENS_12float_e4m3_tENS5_IJlSC_lEEESJ_SK_NS4_8TiledMMAINS4_8MMA_AtomIJNS4_10MMA_TraitsINS4_25SM100_MMA_F8F6F4_2x1SM_SSEJSJ_SJ_fSF_SG_NS4_17integral_constantINS4_4UMMA5MajorELSR_0EEESS_NSP_INSQ_7ScaleInELST_0EEESU_EEEEEENS4_6LayoutINS5_IJSC_SC_SC_EEENS5_IJNSA_ILi0EEESZ_SZ_EEEEENS5_IJNS4_10UnderscoreES12_S12_EEEEENS4_28SM100_TMA_2SM_LOAD_MULTICASTENS4_14ComposedLayoutINS4_7SwizzleILi1ELi4ELi3EEENS4_18smem_ptr_flag_bitsILi8EEENSX_INS5_IJNSA_ILi8EEESH_EEENS5_IJSH_SC_EEEEEEEvNS4_8identityENS4_18SM100_TMA_2SM_LOADES1F_vS1G_EENS_8epilogue10collective18CollectiveEpilogueINS1J_23Sm100TmaWarpSpecializedILi4ELi2ELi32ELb0ELb0EEEJNS5_IJNSA_ILi64EEESG_SH_EEENS5_IJNSX_IS1O_SC_EENSX_INS5_IJSH_SB_EEENS5_IJSC_SF_EEEEEEEESJ_SK_SJ_SK_NS1J_6fusion15FusionCallbacksIS1N_NS1V_17LinearCombinationISJ_fSJ_fLNS_15FloatRoundStyleE2EEES1P_S1U_JEEENS4_5SM1004TMEM4LOAD26SM100_TMEM_LOAD_32dp32b32xENS4_13SM90_TMA_LOADES1F_NS4_39AutoVectorizingCopyWithAssumedAlignmentILi128EEENS4_14SM90_TMA_STOREES1F_S27_S27_EEEvvEEEEvNT_6ParamsE)
        .other          _ZN7cutlass13device_kernelINS_4gemm6kernel13GemmUniversalIN4cute5tupleIJiiiiEEENS1_10collective13CollectiveMmaINS1_35MainloopSm100TmaUmmaWarpSpecializedILi33ELi2ELi4ENS5_IJNS4_1CILi2EEESB_NSA_ILi1EEEEEEEENS5_IJNSA_ILi128EEENSA_ILi256EEENSA_ILi32EEEEEENS_12float_e4m3_tENS5_IJlSC_lEEESJ_SK_NS4_8TiledMMAINS4_8MMA_AtomIJNS4_10MMA_TraitsINS4_25SM100_MMA_F8F6F4_2x1SM_SSEJSJ_SJ_fSF_SG_NS4_17integral_constantINS4_4UMMA5MajorELSR_0EEESS_NSP_INSQ_7ScaleInELST_0EEESU_EEEEEENS4_6LayoutINS5_IJSC_SC_SC_EEENS5_IJNSA_ILi0EEESZ_SZ_EEEEENS5_IJNS4_10UnderscoreES12_S12_EEEEENS4_28SM100_TMA_2SM_LOAD_MULTICASTENS4_14ComposedLayoutINS4_7SwizzleILi1ELi4ELi3EEENS4_18smem_ptr_flag_bitsILi8EEENSX_INS5_IJNSA_ILi8EEESH_EEENS5_IJSH_SC_EEEEEEEvNS4_8identityENS4_18SM100_TMA_2SM_LOADES1F_vS1G_EENS_8epilogue10collective18CollectiveEpilogueINS1J_23Sm100TmaWarpSpecializedILi4ELi2ELi32ELb0ELb0EEEJNS5_IJNSA_ILi64EEESG_SH_EEENS5_IJNSX_IS1O_SC_EENSX_INS5_IJSH_SB_EEENS5_IJSC_SF_EEEEEEEESJ_SK_SJ_SK_NS1J_6fusion15FusionCallbacksIS1N_NS1V_17LinearCombinationISJ_fSJ_fLNS_15FloatRoundStyleE2EEES1P_S1U_JEEENS4_5SM1004TMEM4LOAD26SM100_TMEM_LOAD_32dp32b32xENS4_13SM90_TMA_LOADES1F_NS4_39AutoVectorizingCopyWithAssumedAlignmentILi128EEENS4_14SM90_TMA_STOREES1F_S27_S27_EEEvvEEEEvNT_6ParamsE,@"STO_CUDA_ENTRY STV_DEFAULT"
_ZN7cutlass13device_kernelINS_4gemm6kernel13GemmUniversalIN4cute5tupleIJiiiiEEENS1_10collective13CollectiveMmaINS1_35MainloopSm100TmaUmmaWarpSpecializedILi33ELi2ELi4ENS5_IJNS4_1CILi2EEESB_NSA_ILi1EEEEEEEENS5_IJNSA_ILi128EEENSA_ILi256EEENSA_ILi32EEEEEENS_12float_e4m3_tENS5_IJlSC_lEEESJ_SK_NS4_8TiledMMAINS4_8MMA_AtomIJNS4_10MMA_TraitsINS4_25SM100_MMA_F8F6F4_2x1SM_SSEJSJ_SJ_fSF_SG_NS4_17integral_constantINS4_4UMMA5MajorELSR_0EEESS_NSP_INSQ_7ScaleInELST_0EEESU_EEEEEENS4_6LayoutINS5_IJSC_SC_SC_EEENS5_IJNSA_ILi0EEESZ_SZ_EEEEENS5_IJNS4_10UnderscoreES12_S12_EEEEENS4_28SM100_TMA_2SM_LOAD_MULTICASTENS4_14ComposedLayoutINS4_7SwizzleILi1ELi4ELi3EEENS4_18smem_ptr_flag_bitsILi8EEENSX_INS5_IJNSA_ILi8EEESH_EEENS5_IJSH_SC_EEEEEEEvNS4_8identityENS4_18SM100_TMA_2SM_LOADES1F_vS1G_EENS_8epilogue10collective18CollectiveEpilogueINS1J_23Sm100TmaWarpSpecializedILi4ELi2ELi32ELb0ELb0EEEJNS5_IJNSA_ILi64EEESG_SH_EEENS5_IJNSX_IS1O_SC_EENSX_INS5_IJSH_SB_EEENS5_IJSC_SF_EEEEEEEESJ_SK_SJ_SK_NS1J_6fusion15FusionCallbacksIS1N_NS1V_17LinearCombinationISJ_fSJ_fLNS_15FloatRoundStyleE2EEES1P_S1U_JEEENS4_5SM1004TMEM4LOAD26SM100_TMEM_LOAD_32dp32b32xENS4_13SM90_TMA_LOADES1F_NS4_39AutoVectorizingCopyWithAssumedAlignmentILi128EEENS4_14SM90_TMA_STOREES1F_S27_S27_EEEvvEEEEvNT_6ParamsE:
[----:B------:R-:W1:Y:S01]  /*0000*/  LDC R1, c[0x0][0x37c] ;  /* 0x0000df00ff017b82 */ /* 0x000e620000000800 */
[----:B------:R-:W2:Y:S01]  /*0010*/  S2R R97, SR_TID.X ;  /* 0x0000000000617919 */ /* 0x000ea20000002100 */
[----:B------:R-:W3:Y:S06]  /*0020*/  LDCU.64 UR8, c[0x0][0x890] ;  /* 0x00011200ff0877ac */ /* 0x000eec0008000a00 */
[----:B------:R-:W4:Y:S01]  /*0030*/  S2UR UR58, SR_CgaCtaId ;  /* 0x00000000003a79c3 */ /* 0x000f220000008800 */
[----:B------:R-:W-:Y:S02]  /*0040*/  PRMT R86, RZ, 0x7610, R86 ;  /* 0x00007610ff567816 */ /* 0x000fe40000000056 */
[----:B------:R-:W-:Y:S01]  /*0050*/  ELECT P1, URZ, PT ;  /* 0x0000000000ff782f */ /* 0x000fe20003820000 */
[----:B---3--:R-:W-:-:S04]  /*0060*/  UISETP.NE.U32.AND UP0, UPT, UR8, URZ, UPT ;  /* 0x000000ff0800728c */ /* 0x008fc8000bf05070 */
[----:B------:R-:W-:Y:S02]  /*0070*/  UISETP.NE.AND.EX UP0, UPT, UR9, URZ, UPT, UP0 ;  /* 0x000000ff0900728c */ /* 0x000fe4000bf05300 */
[----:B----4-:R-:W-:Y:S02]  /*0080*/  ULOP3.LUT UR27, UR58, 0x1, URZ, 0xc0, !UPT ;  /* 0x000000013a1b7892 */ /* 0x010fe4000f8ec0ff */
[----:B------:R-:W-:Y:S01]  /*0090*/  ULOP3.LUT UR29, UR58, 0x1, URZ, 0x3c, !UPT ;  /* 0x000000013a1d7892 */ /* 0x000fe2000f8e3cff */
[----:B--2---:R-:W-:-:S05]  /*00a0*/  SHF.R.U32.HI R87, RZ, 0x5, R97 ;  /* 0x00000005ff577819 */ /* 0x004fca0000011661 */
[----:B------:R-:W2:Y:S02]  /*00b0*/  SHFL.IDX PT, R0, R87, RZ, 0x1f ;  /* 0x00001fff57007589 */ /* 0x000ea400000e0000 */
[----:B--2---:R-:W-:Y:S01]  /*00c0*/  R2UR UR13, R0 ;  /* 0x00000000000d72ca */ /* 0x004fe200000e0000 */
[----:B-1----:R-:W-:-:S14]  /*00d0*/  BRA.U UP0, `(.L_x_0) ;  /* 0x0000000100307547 */ /* 0x002fdc000b800000 */
[----:B------:R-:W1:Y:S02]  /*00e0*/  LDCU.64 UR4, c[0x0][0x888] ;  /* 0x00011100ff0477ac */ /* 0x000e640008000a00 */
[----:B-1----:R-:W-:-:S04]  /*00f0*/  UISETP.NE.U32.AND UP0, UPT, UR4, URZ, UPT ;  /* 0x000000ff0400728c */ /* 0x002fc8000bf05070 */
[----:B------:R-:W-:-:S09]  /*0100*/  UISETP.NE.AND.EX UP0, UPT, UR5, URZ, UPT, UP0 ;  /* 0x000000ff0500728c */ /* 0x000fd2000bf05300 */
[----:B------:R-:W-:Y:S05]  /*0110*/  BRA.U !UP0, `(.L_x_1) ;  /* 0x0000000108147547 */ /* 0x000fea000b800000 */
[----:B------:R-:W1:Y:S01]  /*0120*/  LDC.64 R2, c[0x0][0x888] ;  /* 0x00022200ff027b82 */ /* 0x000e620000000a00 */
[----:B------:R-:W1:Y:S02]  /*0130*/  LDCU.64 UR4, c[0x0][0x358] ;  /* 0x00006b00ff0477ac */ /* 0x000e640008000a00 */
[----:B-1----:R1:W5:Y:S01]  /*0140*/  LDG.E R41, desc[UR4][R2.64] ;  /* 0x0000000402297981 */ /* 0x002362000c1e1900 */
[----:B------:R-:W-:Y:S01]  /*0150*/  HFMA2 R86, -RZ, RZ, 0, 5.9604644775390625e-08 ;  /* 0x00000001ff567431 */ /* 0x000fe200000001ff */
[----:B------:R-:W-:Y:S05]  /*0160*/  BRA `(.L_x_0) ;  /* 0x00000000000c7947 */ /* 0x000fea0003800000 */
.L_x_1:
[----:B------:R-:W1:Y:S01]  /*0170*/  LDCU UR4, c[0x0][0x880] ;  /* 0x00011000ff0477ac */ /* 0x000e620008000800 */
[----:B------:R-:W-:Y:S01]  /*0180*/  HFMA2 R86, -RZ, RZ, 0, 5.9604644775390625e-08 ;  /* 0x00000001ff567431 */ /* 0x000fe200000001ff */
[----:B-1----:R-:W-:-:S07]  /*0190*/  MOV R41, UR4 ;  /* 0x0000000400297c02 */ /* 0x002fce0008000f00 */
.L_x_0:
[----:B------:R-:W2:Y:S02]  /*01a0*/  LDCU.64 UR4, c[0x0][0x8b0] ;  /* 0x00011600ff0477ac */ /* 0x000ea40008000a00 */
[----:B--2---:R-:W-:-:S04]  /*01b0*/  UISETP.NE.U32.AND UP0, UPT, UR4, URZ, UPT ;  /* 0x000000ff0400728c */ /* 0x004fc8000bf05070 */
[----:B------:R-:W-:-:S09]  /*01c0*/  UISETP.NE.AND.EX UP0, UPT, UR5, URZ, UPT, UP0 ;  /* 0x000000ff0500728c */ /* 0x000fd2000bf05300 */
[----:B------:R-:W-:Y:S05]  /*01d0*/  BRA.U UP0, `(.L_x_2) ;  /* 0x0000000100287547 */ /* 0x000fea000b800000 */
[----:B------:R-:W2:Y:S02]  /*01e0*/  LDCU.64 UR4, c[0x0][0x8a8] ;  /* 0x00011500ff0477ac */ /* 0x000ea40008000a00 */
[----:B--2---:R-:W-:-:S04]  /*01f0*/  UISETP.NE.U32.AND UP0, UPT, UR4, URZ, UPT ;  /* 0x000000ff0400728c */ /* 0x004fc8000bf05070 */
[----:B------:R-:W-:-:S09]  /*0200*/  UISETP.NE.AND.EX UP0, UPT, UR5, URZ, UPT, UP0 ;  /* 0x000000ff0500728c */ /* 0x000fd2000bf05300 */
[----:B------:R-:W-:Y:S05]  /*0210*/  BRA.U !UP0, `(.L_x_3) ;  /* 0x0000000108107547 */ /* 0x000fea000b800000 */
[----:B------:R-:W2:Y:S01]  /*0220*/  LDC.64 R38, c[0x0][0x8a8] ;  /* 0x00022a00ff267b82 */ /* 0x000ea20000000a00 */
[----:B------:R-:W2:Y:S02]  /*0230*/  LDCU.64 UR4, c[0x0][0x358] ;  /* 0x00006b00ff0477ac */ /* 0x000ea40008000a00 */
[----:B--2---:R2:W5:Y:S01]  /*0240*/  LDG.E R38, desc[UR4][R38.64] ;  /* 0x0000000426267981 */ /* 0x004562000c1e1900 */
[----:B------:R-:W-:Y:S05]  /*0250*/  BRA `(.L_x_2) ;  /* 0x0000000000087947 */ /* 0x000fea0003800000 */
.L_x_3:
[----:B------:R-:W2:Y:S02]  /*0260*/  LDCU UR4, c[0x0][0x8a0] ;  /* 0x00011400ff0477ac */ /* 0x000ea40008000800 */
[----:B--2---:R-:W-:Y:S02]  /*0270*/  MOV R38, UR4 ;  /* 0x0000000400267c02 */ /* 0x004fe40008000f00 */
.L_x_2:
[----:B------:R-:W-:Y:S01]  /*0280*/  IMAD.U32 R0, RZ, RZ, UR13 ;  /* 0x0000000dff007e24 */ /* 0x000fe2000f8e00ff */
[----:B------:R-:W-:Y:S04]  /*0290*/  BSSY.RECONVERGENT B0, `(.L_x_4) ;  /* 0x000000c000007945 */ /* 0x000fe80003800200 */
[C---:B------:R-:W-:Y:S02]  /*02a0*/  ISETP.NE.OR P2, PT, R0.reuse, 0x1, !P1 ;  /* 0x000000010000780c */ /* 0x040fe40004f45670 */
[----:B------:R-:W-:-:S11]  /*02b0*/  ISETP.NE.OR P0, PT, R0, 0x3, !P1 ;  /* 0x000000030000780c */ /* 0x000fd60004f05670 */
[----:B------:R-:W-:Y:S05]  /*02c0*/  @P2 BRA `(.L_x_5) ;  /* 0x0000000000202947 */ /* 0x000fea0003800000 */
[----:B------:R-:W3:Y:S02]  /*02d0*/  LDCU.64 UR4, c[0x0][0x348] ;  /* 0x00006900ff0477ac */ /* 0x000ee40008000a00 */
[----:B---3--:R-:W-:Y:S02]  /*02e0*/  UIADD3 UR6, UP1, UPT, UR4, 0x80, URZ ;  /* 0x0000008004067890 */ /* 0x008fe4000ff3e0ff */
[----:B------:R-:W-:Y:S02]  /*02f0*/  UIADD3 UR4, UP0, UPT, UR4, 0x180, URZ ;  /* 0x0000018004047890 */ /* 0x000fe4000ff1e0ff */
[----:B------:R-:W-:Y:S02]  /*0300*/  UIADD3.X UR7, UPT, UPT, URZ, UR5, URZ, UP1, !UPT ;  /* 0x00000005ff077290 */ /* 0x000fe40008ffe4ff */
[----:B------:R-:W-:-:S07]  /*0310*/  UIADD3.X UR5, UPT, UPT, URZ, UR5, URZ, UP0, !UPT ;  /* 0x00000005ff057290 */ /* 0x000fce00087fe4ff */
[----:B------:R3:W-:Y:S02]  /*0320*/  UTMACCTL.PF [UR6] ;  /* 0x00000000060079b9 */ /* 0x0007e40008040000 */
[----:B------:R3:W-:Y:S02]  /*0330*/  UTMACCTL.PF [UR4] ;  /* 0x00000000040079b9 */ /* 0x0007e40008040000 */
[----:B---3--:R-:W-:Y:S01]  /*0340*/  NOP ;  /* 0x0000000000007918 */ /* 0x008fe20000000000 */
.L_x_5:
[----:B------:R-:W-:Y:S05]  /*0350*/  BSYNC.RECONVERGENT B0 ;  /* 0x0000000000007941 */ /* 0x000fea0003800200 */
.L_x_4:
[----:B------:R-:W-:Y:S04]  /*0360*/  BSSY.RECONVERGENT B0, `(.L_x_6) ;  /* 0x000000a000007945 */ /* 0x000fe80003800200 */
        /* <DEDUP_REMOVED lines=9> */
.L_x_7:
[----:B------:R-:W-:Y:S05]  /*0400*/  BSYNC.RECONVERGENT B0 ;  /* 0x0000000000007941 */ /* 0x000fea0003800200 */
.L_x_6:
[----:B------:R-:W3:Y:S01]  /*0410*/  LDCU.64 UR4, c[0x0][0x888] ;  /* 0x00011100ff0477ac */ /* 0x000ee20008000a00 */
[----:B------:R-:W-:Y:S02]  /*0420*/  UISETP.EQ.U32.AND UP1, UPT, UR8, URZ, UPT ;  /* 0x000000ff0800728c */ /* 0x000fe4000bf22070 */
[----:B------:R-:W-:Y:S02]  /*0430*/  UPLOP3.LUT UP3, UPT, UPT, UPT, UPT, 0x80, 0x8 ;  /* 0x000000000008789c */ /* 0x000fe40003f6f070 */
[----:B---3--:R-:W-:-:S04]  /*0440*/  UISETP.NE.U32.AND UP0, UPT, UR4, URZ, UPT ;  /* 0x000000ff0400728c */ /* 0x008fc8000bf05070 */
[----:B------:R-:W-:-:S04]  /*0450*/  UISETP.NE.AND.EX UP0, UPT, UR5, URZ, UPT, UP0 ;  /* 0x000000ff0500728c */ /* 0x000fc8000bf05300 */
[----:B------:R-:W-:-:S04]  /*0460*/  UISETP.EQ.OR.EX UP2, UPT, UR9, URZ, !UP0, UP1 ;  /* 0x000000ff0900728c */ /* 0x000fc8000c742710 */
[----:B------:R-:W-:-:S06]  /*0470*/  UP2UR UR4, UPR, URZ, 0x4 ;  /* 0x00000004ff047883 */ /* 0x000fcc0008000000 */
[----:B------:R-:W-:Y:S01]  /*0480*/  MOV R89, UR4 ;  /* 0x0000000400597c02 */ /* 0x000fe20008000f00 */
[----:B------:R-:W-:Y:S06]  /*0490*/  BRA.U !UP2, `(.L_x_8) ;  /* 0x000000010a207547 */ /* 0x000fec000b800000 */
[----:B------:R-:W-:Y:S01]  /*04a0*/  UISETP.NE.U32.AND UP1, UPT, UR8, URZ, UPT ;  /* 0x000000ff0800728c */ /* 0x000fe2000bf25070 */
[----:B-----5:R-:W-:Y:S01]  /*04b0*/  FSETP.NEU.AND P0, PT, R41, RZ, PT ;  /* 0x000000ff2900720b */ /* 0x020fe20003f0d000 */
[----:B------:R-:W-:Y:S02]  /*04c0*/  USEL UR4, URZ, 0xffffffff, UP0 ;  /* 0xffffffffff047887 */ /* 0x000fe40008000000 */
[----:B------:R-:W-:-:S10]  /*04d0*/  UISETP.NE.AND.EX UP1, UPT, UR9, URZ, UPT, UP1 ;  /* 0x000000ff0900728c */ /* 0x000fd4000bf25310 */
[----:B------:R-:W-:Y:S01]  /*04e0*/  VOTEU.ANY UP0, P0 ;  /* 0x0000000000ff7886 */ /* 0x000fe20000000100 */
[----:B------:R-:W-:-:S04]  /*04f0*/  @!UP1 USEL UR4, URZ, 0xffffffff, UP0 ;  /* 0xffffffffff049887 */ /* 0x000fc80008000000 */
[----:B------:R-:W-:-:S04]  /*0500*/  ULOP3.LUT UR4, UR4, 0x1, URZ, 0xc0, !UPT ;  /* 0x0000000104047892 */ /* 0x000fc8000f8ec0ff */
[----:B------:R-:W-:-:S11]  /*0510*/  UISETP.NE.U32.AND UP3, UPT, UR4, 0x1, UPT ;  /* 0x000000010400788c */ /* 0x000fd6000bf65070 */
.L_x_8:
[----:B------:R-:W3:Y:S01]  /*0520*/  SHFL.IDX PT, R0, R87, RZ, 0x1f ;  /* 0x00001fff57007589 */ /* 0x000ee200000e0000 */
[----:B------:R-:W-:-:S04]  /*0530*/  UISETP.NE.AND UP0, UPT, UR13, 0x2, UPT ;  /* 0x000000020d00788c */ /* 0x000fc8000bf05270 */
[----:B------:R-:W-:Y:S02]  /*0540*/  UISETP.EQ.AND UP1, UPT, UR27, URZ, !UP0 ;  /* 0x000000ff1b00728c */ /* 0x000fe4000c722270 */
[----:B------:R-:W-:-:S04]  /*0550*/  USEL UR53, URZ, 0x1, UP0 ;  /* 0x00000001ff357887 */ /* 0x000fc80008000000 */
[----:B------:R-:W-:Y:S02]  /*0560*/  PLOP3.LUT P3, PT, P1, PT, UP1, 0x80, 0x8 ;  /* 0x000000000008781c */ /* 0x000fe40000f6f018 */
[----:B---3--:R-:W-:-:S13]  /*0570*/  ISETP.NE.AND P0, PT, R0, RZ, PT ;  /* 0x000000ff0000720c */ /* 0x008fda0003f05270 */
[----:B------:R-:W-:Y:S05]  /*0580*/  @P0 BRA `(.L_x_9) ;  /* 0x0000000400480947 */ /* 0x000fea0003800000 */
[----:B------:R-:W-:Y:S01]  /*0590*/  ELECT P0, URZ, PT ;  /* 0x0000000000ff782f */ /* 0x000fe20003800000 */
[----:B------:R-:W-:-:S12]  /*05a0*/  BSSY.RECONVERGENT B0, `(.L_x_9) ;  /* 0x0000050000007945 */ /* 0x000fd80003800200 */
[----:B------:R-:W-:Y:S05]  /*05b0*/  @!P0 BRA `(.L_x_10) ;  /* 0x0000000400388947 */ /* 0x000fea0003800000 */
[----:B------:R-:W-:Y:S01]  /*05c0*/  UMOV UR4, 0x400 ;  /* 0x0000040000047882 */ /* 0x000fe20000000000 */
[----:B------:R-:W-:Y:S01]  /*05d0*/  UMOV UR8, 0x1 ;  /* 0x0000000100087882 */ /* 0x000fe20000000000 */
[----:B------:R-:W-:Y:S01]  /*05e0*/  UMOV UR6, 0x2 ;  /* 0x0000000200067882 */ /* 0x000fe20000000000 */
[----:B------:R-:W-:Y:S02]  /*05f0*/  ULEA UR4, UR58, UR4, 0x18 ;  /* 0x000000043a047291 */ /* 0x000fe4000f8ec0ff */
[----:B------:R-:W-:-:S04]  /*0600*/  UIADD3 UR8, UPT, UPT, -UR8, 0x100000, URZ ;  /* 0x0010000008087890 */ /* 0x000fc8000fffe1ff */
[----:B------:R-:W-:Y:S02]  /*0610*/  USHF.L.U32 UR9, UR8, 0xb, URZ ;  /* 0x0000000b08097899 */ /* 0x000fe400080006ff */
[----:B------:R-:W-:Y:S02]  /*0620*/  USHF.L.U32 UR8, UR8, 0x1, URZ ;  /* 0x0000000108087899 */ /* 0x000fe400080006ff */
[----:B------:R-:W-:-:S04]  /*0630*/  UIADD3 UR6, UPT, UPT, -UR6, 0x100000, URZ ;  /* 0x0010000006067890 */ /* 0x000fc8000fffe1ff */
[----:B------:R-:W-:Y:S02]  /*0640*/  USHF.L.U32 UR7, UR6, 0xb, URZ ;  /* 0x0000000b06077899 */ /* 0x000fe400080006ff */
[----:B------:R-:W-:Y:S01]  /*0650*/  USHF.L.U32 UR6, UR6, 0x1, URZ ;  /* 0x0000000106067899 */ /* 0x000fe200080006ff */
[----:B------:R-:W3:Y:S03]  /*0660*/  FENCE.VIEW.ASYNC.S ;  /* 0x00000000000073c6 */ /* 0x000ee60000000000 */
[----:B---3--:R3:W4:Y:S08]  /*0670*/  SYNCS.EXCH.64 URZ, [UR4], UR8 ;  /* 0x0000000804ff75b2 */ /* 0x0087300008000100 */
[----:B------:R3:W1:Y:S01]  /*0680*/  SYNCS.EXCH.64 URZ, [UR4+0x108], UR6 ;  /* 0x0001080604ff75b2 */ /* 0x0006620008000100 */
        /* <DEDUP_REMOVED lines=63> */
[----:B------:R3:W1:Y:S02]  /*0a80*/  SYNCS.EXCH.64 URZ, [UR4+0x208], UR6 ;  /* 0x0002080604ff75b2 */ /* 0x0006640008000100 */
[----:B---34-:R-:W-:Y:S01]  /*0a90*/  NOP ;  /* 0x0000000000007918 */ /* 0x018fe20000000000 */
.L_x_10:
[----:B------:R-:W-:Y:S05]  /*0aa0*/  BSYNC.RECONVERGENT B0 ;  /* 0x0000000000007941 */ /* 0x000fea0003800200 */
.L_x_9:
[----:B------:R-:W3:Y:S01]  /*0ab0*/  SHFL.IDX PT, R0, R87, RZ, 0x1f ;  /* 0x00001fff57007589 */ /* 0x000ee200000e0000 */
[----:B------:R-:W-:Y:S01]  /*0ac0*/  NOP ;  /* 0x0000000000007918 */ /* 0x000fe20000000000 */
[----:B---3--:R-:W-:-:S13]  /*0ad0*/  ISETP.NE.AND P0, PT, R0, 0x1, PT ;  /* 0x000000010000780c */ /* 0x008fda0003f05270 */
[----:B------:R-:W-:Y:S05]  /*0ae0*/  @P0 BRA `(.L_x_11) ;  /* 0x0000000000540947 */ /* 0x000fea0003800000 */
        /* <DEDUP_REMOVED lines=10> */
[----:B------:R-:W-:Y:S01]  /*0b90*/  ELECT P0, URZ, PT ;  /* 0x0000000000ff782f */ /* 0x000fe20003800000 */
[----:B------:R-:W3:Y:S02]  /*0ba0*/  FENCE.VIEW.ASYNC.S ;  /* 0x00000000000073c6 */ /* 0x000ee40000000000 */
[----:B---3--:R3:W4:Y:S08]  /*0bb0*/  SYNCS.EXCH.64 URZ, [UR4+0x210], UR8 ;  /* 0x0002100804ff75b2 */ /* 0x0087300008000100 */
[----:B------:R3:W1:Y:S01]  /*0bc0*/  SYNCS.EXCH.64 URZ, [UR4+0x230], UR6 ;  /* 0x0002300604ff75b2 */ /* 0x0006620008000100 */
[----:B------:R3:W1:Y:S01]  /*0bd0*/  SYNCS.EXCH.64 URZ, [UR4+0x218], UR8 ;  /* 0x0002180804ff75b2 */ /* 0x0006620008000100 */
[----:B------:R3:W1:Y:S01]  /*0be0*/  SYNCS.EXCH.64 URZ, [UR4+0x238], UR6 ;  /* 0x0002380604ff75b2 */ /* 0x0006620008000100 */
[----:B------:R3:W1:Y:S01]  /*0bf0*/  SYNCS.EXCH.64 URZ, [UR4+0x220], UR8 ;  /* 0x0002200804ff75b2 */ /* 0x0006620008000100 */
[----:B------:R3:W1:Y:S01]  /*0c00*/  SYNCS.EXCH.64 URZ, [UR4+0x240], UR6 ;  /* 0x0002400604ff75b2 */ /* 0x0006620008000100 */
[----:B------:R3:W1:Y:S01]  /*0c10*/  SYNCS.EXCH.64 URZ, [UR4+0x228], UR8 ;  /* 0x0002280804ff75b2 */ /* 0x0006620008000100 */
[----:B------:R3:W1:Y:S01]  /*0c20*/  SYNCS.EXCH.64 URZ, [UR4+0x248], UR6 ;  /* 0x0002480604ff75b2 */ /* 0x0006620008000100 */
[----:B------:R-:W-:Y:S01]  /*0c30*/  NOP ;  /* 0x0000000000007918 */ /* 0x000fe20000000000 */
.L_x_11:
[----:B------:R-:W2:Y:S01]  /*0c40*/  SHFL.IDX PT, R0, R87, RZ, 0x1f ;  /* 0x00001fff57007589 */ /* 0x000ea200000e0000 */
[----:B------:R-:W-:Y:S01]  /*0c50*/  NOP ;  /* 0x0000000000007918 */ /* 0x000fe20000000000 */
[----:B--2---:R-:W-:-:S13]  /*0c60*/  ISETP.NE.AND P0, PT, R0, 0x3, PT ;  /* 0x000000030000780c */ /* 0x004fda0003f05270 */
[----:B------:R-:W-:Y:S05]  /*0c70*/  @P0 BRA `(.L_x_12) ;  /* 0x00000000002c0947 */ /* 0x000fea0003800000 */
[----:B---3--:R-:W-:Y:S01]  /*0c80*/  UMOV UR4, 0x400 ;  /* 0x0000040000047882 */ /* 0x008fe20000000000 */
[----:B------:R-:W-:Y:S01]  /*0c90*/  UMOV UR5, 0x20 ;  /* 0x0000002000057882 */ /* 0x000fe20000000000 */
[----:B------:R-:W-:Y:S02]  /*0ca0*/  ULEA UR6, UR58, UR4, 0x18 ;  /* 0x000000043a067291 */ /* 0x000fe4000f8ec0ff */
[----:B------:R-:W-:-:S04]  /*0cb0*/  UIADD3 UR4, UPT, UPT, -UR5, 0x100000, URZ ;  /* 0x0010000005047890 */ /* 0x000fc8000fffe1ff */
[----:B------:R-:W-:Y:S02]  /*0cc0*/  USHF.L.U32 UR5, UR4, 0xb, URZ ;  /* 0x0000000b04057899 */ /* 0x000fe400080006ff */
[----:B------:R-:W-:Y:S01]  /*0cd0*/  USHF.L.U32 UR4, UR4, 0x1, URZ ;  /* 0x0000000104047899 */ /* 0x000fe200080006ff */
[----:B------:R-:W-:Y:S01]  /*0ce0*/  ELECT P0, URZ, PT ;  /* 0x0000000000ff782f */ /* 0x000fe20003800000 */
[----:B------:R-:W2:Y:S10]  /*0cf0*/  FENCE.VIEW.ASYNC.S ;  /* 0x00000000000073c6 */ /* 0x000eb40000000000 */
[----:B--2---:R2:W3:Y:S01]  /*0d00*/  SYNCS.EXCH.64 URZ, [UR6+0x250], UR4 ;  /* 0x0002500406ff75b2 */ /* 0x0044e20008000100 */
[----:B------:R2:W1:Y:S01]  /*0d10*/  SYNCS.EXCH.64 URZ, [UR6+0x258], UR4 ;  /* 0x0002580406ff75b2 */ /* 0x0004620008000100 */
[----:B------:R-:W-:Y:S01]  /*0d20*/  NOP ;  /* 0x0000000000007918 */ /* 0x000fe20000000000 */
.L_x_12:
[----:B------:R-:W4:Y:S01]  /*0d30*/  SHFL.IDX PT, R0, R87, RZ, 0x1f ;  /* 0x00001fff57007589 */ /* 0x000f2200000e0000 */
[----:B------:R-:W-:Y:S01]  /*0d40*/  NOP ;  /* 0x0000000000007918 */ /* 0x000fe20000000000 */
[----:B----4-:R-:W-:-:S13]  /*0d50*/  ISETP.NE.AND P0, PT, R0, 0x4, PT ;  /* 0x000000040000780c */ /* 0x010fda0003f05270 */
[----:B------:R-:W-:Y:S05]  /*0d60*/  @P0 BRA `(.L_x_13) ;  /* 0x0000000000480947 */ /* 0x000fea0003800000 */
[----:B--23--:R-:W-:Y:S01]  /*0d70*/  UMOV UR4, 0x3a0 ;  /* 0x000003a000047882 */ /* 0x00cfe20000000000 */
[----:B------:R-:W-:Y:S01]  /*0d80*/  UMOV UR6, 0x400 ;  /* 0x0000040000067882 */ /* 0x000fe20000000000 */
[----:B------:R-:W-:Y:S01]  /*0d90*/  USEL UR4, UR4, 0x320, UP3 ;  /* 0x0000032004047887 */ /* 0x000fe20009800000 */
        /* <DEDUP_REMOVED lines=9> */
[----:B------:R-:W2:Y:S02]  /*0e30*/  FENCE.VIEW.ASYNC.S ;  /* 0x00000000000073c6 */ /* 0x000ea40000000000 */
[----:B--2---:R4:W2:Y:S08]  /*0e40*/  SYNCS.EXCH.64 URZ, [UR6+0x260], UR8 ;  /* 0x0002600806ff75b2 */ /* 0x0048b00008000100 */
[----:B------:R4:W3:Y:S01]  /*0e50*/  SYNCS.EXCH.64 URZ, [UR6+0x270], UR4 ;  /* 0x0002700406ff75b2 */ /* 0x0008e20008000100 */
[----:B------:R4:W1:Y:S01]  /*0e60*/  SYNCS.EXCH.64 URZ, [UR6+0x268], UR8 ;  /* 0x0002680806ff75b2 */ /* 0x0008620008000100 */
[----:B------:R4:W1:Y:S02]  /*0e70*/  SYNCS.EXCH.64 URZ, [UR6+0x278], UR4 ;  /* 0x0002780406ff75b2 */ /* 0x0008640008000100 */
[----:B----4-:R-:W-:Y:S01]  /*0e80*/  NOP ;  /* 0x0000000000007918 */ /* 0x010fe20000000000 */
.L_x_13:
[----:B------:R-:W4:Y:S01]  /*0e90*/  SHFL.IDX PT, R0, R87, RZ, 0x1f ;  /* 0x00001fff57007589 */ /* 0x000f2200000e0000 */
[----:B------:R-:W-:Y:S01]  /*0ea0*/  NOP ;  /* 0x0000000000007918 */ /* 0x000fe20000000000 */
[----:B----4-:R-:W-:-:S13]  /*0eb0*/  ISETP.NE.AND P0, PT, R0, 0x5, PT ;  /* 0x000000050000780c */ /* 0x010fda0003f05270 */
[----:B------:R-:W-:Y:S05]  /*0ec0*/  @P0 BRA `(.L_x_14) ;  /* 0x0000000000540947 */ /* 0x000fea0003800000 */
[----:B--23--:R-:W-:Y:S01]  /*0ed0*/  UMOV UR4, 0x400 ;  /* 0x0000040000047882 */ /* 0x00cfe20000000000 */
        /* <DEDUP_REMOVED lines=14> */
[----:B------:R4:W1:Y:S01]  /*0fc0*/  SYNCS.EXCH.64 URZ, [UR4+0x2a8], UR8 ;  /* 0x0002a80804ff75b2 */ /* 0x0008620008000100 */
[----:B------:R4:W1:Y:S01]  /*0fd0*/  SYNCS.EXCH.64 URZ, [UR4+0x290], UR6 ;  /* 0x0002900604ff75b2 */ /* 0x0008620008000100 */
[----:B------:R4:W1:Y:S01]  /*0fe0*/  SYNCS.EXCH.64 URZ, [UR4+0x2b0], UR8 ;  /* 0x0002b00804ff75b2 */ /* 0x0008620008000100 */
[----:B------:R4:W1:Y:S01]  /*0ff0*/  SYNCS.EXCH.64 URZ, [UR4+0x298], UR6 ;  /* 0x0002980604ff75b2 */ /* 0x0008620008000100 */
[----:B------:R4:W1:Y:S02]  /*1000*/  SYNCS.EXCH.64 URZ, [UR4+0x2b8], UR8 ;  /* 0x0002b80804ff75b2 */ /* 0x0008640008000100 */
[----:B----4-:R-:W-:Y:S01]  /*1010*/  NOP ;  /* 0x0000000000007918 */ /* 0x010fe20000000000 */
.L_x_14:
[----:B------:R-:W4:Y:S01]  /*1020*/  SHFL.IDX PT, R0, R87, RZ, 0x1f ;  /* 0x00001fff57007589 */ /* 0x000f2200000e0000 */
[----:B------:R-:W-:Y:S01]  /*1030*/  ISETP.NE.OR P1, PT, RZ, UR13, !P1 ;  /* 0x0000000dff007c0c */ /* 0x000fe2000cf25670 */
[----:B------:R-:W-:Y:S01]  /*1040*/  NOP ;  /* 0x0000000000007918 */ /* 0x000fe20000000000 */
[----:B----4-:R-:W-:-:S13]  /*1050*/  ISETP.NE.AND P0, PT, R0, 0x3, PT ;  /* 0x000000030000780c */ /* 0x010fda0003f05270 */
[----:B------:R-:W-:Y:S05]  /*1060*/  @P0 BRA `(.L_x_15) ;  /* 0x0000000000340947 */ /* 0x000fea0003800000 */
[----:B--23--:R-:W-:Y:S01]  /*1070*/  UMOV UR4, 0x400 ;  /* 0x0000040000047882 */ /* 0x00cfe20000000000 */
[----:B------:R-:W-:Y:S01]  /*1080*/  UMOV UR6, 0x20 ;  /* 0x0000002000067882 */ /* 0x000fe20000000000 */
[----:B------:R-:W-:Y:S02]  /*1090*/  ULEA UR4, UR58, UR4, 0x18 ;  /* 0x000000043a047291 */ /* 0x000fe4000f8ec0ff */
[----:B------:R-:W-:-:S04]  /*10a0*/  UIADD3 UR6, UPT, UPT, -UR6, 0x100000, URZ ;  /* 0x0010000006067890 */ /* 0x000fc8000fffe1ff */
[----:B------:R-:W-:Y:S02]  /*10b0*/  USHF.L.U32 UR7, UR6, 0xb, URZ ;  /* 0x0000000b06077899 */ /* 0x000fe400080006ff */
[----:B------:R-:W-:Y:S01]  /*10c0*/  USHF.L.U32 UR6, UR6, 0x1, URZ ;  /* 0x0000000106067899 */ /* 0x000fe200080006ff */
[----:B------:R-:W-:Y:S01]  /*10d0*/  ELECT P0, URZ, PT ;  /* 0x0000000000ff782f */ /* 0x000fe20003800000 */
[----:B------:R-:W2:Y:S10]  /*10e0*/  FENCE.VIEW.ASYNC.S ;  /* 0x00000000000073c6 */ /* 0x000eb40000000000 */
[----:B--2---:R4:W2:Y:S01]  /*10f0*/  SYNCS.EXCH.64 URZ, [UR4+0x2c0], UR6 ;  /* 0x0002c00604ff75b2 */ /* 0x0048a20008000100 */
[----:B------:R4:W3:Y:S01]  /*1100*/  SYNCS.EXCH.64 URZ, [UR4+0x2d0], UR6 ;  /* 0x0002d00604ff75b2 */ /* 0x0008e20008000100 */
[----:B------:R4:W1:Y:S01]  /*1110*/  SYNCS.EXCH.64 URZ, [UR4+0x2c8], UR6 ;  /* 0x0002c80604ff75b2 */ /* 0x0008620008000100 */
[----:B------:R4:W1:Y:S02]  /*1120*/  SYNCS.EXCH.64 URZ, [UR4+0x2d8], UR6 ;  /* 0x0002d80604ff75b2 */ /* 0x0008640008000100 */
[----:B----4-:R-:W-:Y:S01]  /*1130*/  NOP ;  /* 0x0000000000007918 */ /* 0x010fe20000000000 */
.L_x_15:
[----:B------:R-:W-:Y:S01]  /*1140*/  VOTEU.ALL UP0, P1 ;  /* 0x0000000000ff7886 */ /* 0x000fe20000800000 */
[----:B--23--:R-:W-:Y:S01]  /*1150*/  UMOV UR4, 0x20 ;  /* 0x0000002000047882 */ /* 0x00cfe20000000000 */
[----:B------:R-:W2:Y:S01]  /*1160*/  LDCU UR7, c[0x0][0x36c] ;  /* 0x00006d80ff0777ac */ /* 0x000ea20008000800 */
[----:B------:R-:W-:Y:S01]  /*1170*/  NOP ;  /* 0x0000000000007918 */ /* 0x000fe20000000000 */
[----:B------:R-:W-:Y:S01]  /*1180*/  LOP3.LUT R0, R97, 0x1f, RZ, 0xc0, !PT ;  /* 0x0000001f61007812 */ /* 0x000fe200078ec0ff */
[----:B------:R-:W-:Y:S01]  /*1190*/  @!UP0 UMOV UR6, 0x400 ;  /* 0x0000040000068882 */ /* 0x000fe20000000000 */
[----:B------:R-:W-:-:S04]  /*11a0*/  @!UP0 UIADD3 UR4, UPT, UPT, -UR4, 0x100000, URZ ;  /* 0x0010000004048890 */ /* 0x000fc8000fffe1ff */
[----:B------:R-:W-:Y:S02]  /*11b0*/  @!UP0 USHF.L.U32 UR5, UR4, 0xb, URZ ;  /* 0x0000000b04058899 */ /* 0x000fe400080006ff */
[----:B------:R-:W-:Y:S02]  /*11c0*/  @!UP0 USHF.L.U32 UR4, UR4, 0x1, URZ ;  /* 0x0000000104048899 */ /* 0x000fe400080006ff */
[----:B------:R-:W-:Y:S01]  /*11d0*/  @!UP0 ULEA UR6, UR58, UR6, 0x18 ;  /* 0x000000063a068291 */ /* 0x000fe2000f8ec0ff */
[----:B------:R-:W-:Y:S01]  /*11e0*/  VOTEU.ALL UP0, P1 ;  /* 0x0000000000ff7886 */ /* 0x000fe20000800000 */
[----:B------:R-:W-:Y:S02]  /*11f0*/  UISETP.NE.AND UP4, UPT, UR13, URZ, UPT ;  /* 0x000000ff0d00728c */ /* 0x000fe4000bf85270 */
[----:B--2---:R-:W-:Y:S01]  /*1200*/  UISETP.EQ.U32.AND UP5, UPT, UR7, 0x1, UPT ;  /* 0x000000010700788c */ /* 0x004fe2000bfa2070 */
[----:B------:R-:W2:Y:S07]  /*1210*/  FENCE.VIEW.ASYNC.S ;  /* 0x00000000000073c6 */ /* 0x000eae0000000000 */
[----:B--2---:R2:W3:Y:S01]  /*1220*/  @!UP0 SYNCS.EXCH.64 URZ, [UR6+0x2e0], UR4 ;  /* 0x0002e00406ff85b2 */ /* 0x0044e20008000100 */
[----:B------:R-:W-:Y:S05]  /*1230*/  BRA.U !UP5, `(.L_x_16) ;  /* 0x000000010d087547 */ /* 0x000fea000b800000 */
[----:B-1-3--:R-:W-:Y:S01]  /*1240*/  UCGABAR_ARV ;  /* 0x00000000000079c7 */ /* 0x00afe20008000000 */
[----:B------:R-:W-:Y:S05]  /*1250*/  BRA `(.L_x_17) ;  /* 0x0000000000047947 */ /* 0x000fea0003800000 */
.L_x_16:
[----:B-1-3--:R-:W-:Y:S01]  /*1260*/  NOP ;  /* 0x0000000000007918 */ /* 0x00afe20000000000 */
.L_x_17:
[----:B------:R-:W1:Y:S01]  /*1270*/  S2UR UR19, SR_CTAID.X ;  /* 0x00000000001379c3 */ /* 0x000e620000002500 */
[----:B------:R-:W-:-:S05]  /*1280*/  CS2R.32 R88, SR_CgaSize ;  /* 0x0000000000587805 */ /* 0x000fca0000008a00 */
[----:B------:R-:W-:-:S05]  /*1290*/  IMAD R88, R88, -0xa0, RZ ;  /* 0xffffff6058587824 */ /* 0x000fca00078e02ff */
[----:B--2---:R-:W-:-:S14]  /*12a0*/  R2UR UR5, R88 ;  /* 0x00000000580572ca */ /* 0x004fdc00000e0000 */
[----:B------:R-:W2:Y:S01]  /*12b0*/  LDCU UR5, c[0x0][UR5+0x2b0] ;  /* 0x00005600050577ac */ /* 0x000ea20008000800 */
[----:B------:R-:W-:-:S05]  /*12c0*/  CS2R.32 R88, SR_CgaSize ;  /* 0x0000000000587805 */ /* 0x000fca0000008a00 */
[----:B------:R-:W-:-:S05]  /*12d0*/  IMAD R88, R88, -0xa0, RZ ;  /* 0xffffff6058587824 */ /* 0x000fca00078e02ff */
[----:B------:R-:W-:-:S14]  /*12e0*/  R2UR UR4, R88 ;  /* 0x00000000580472ca */ /* 0x000fdc00000e0000 */
[----:B------:R-:W3:Y:S01]  /*12f0*/  LDCU UR4, c[0x0][UR4+0x2b4] ;  /* 0x00005680040477ac */ /* 0x000ee20008000800 */
[----:B------:R-:W4:Y:S01]  /*1300*/  S2UR UR7, SR_CTAID.Y ;  /* 0x00000000000779c3 */ /* 0x000f220000002600 */
[----:B------:R-:W-:-:S05]  /*1310*/  CS2R.32 R88, SR_CgaSize ;  /* 0x0000000000587805 */ /* 0x000fca0000008a00 */
[----:B------:R-:W-:-:S05]  /*1320*/  IMAD R88, R88, -0xa0, RZ ;  /* 0xffffff6058587824 */ /* 0x000fca00078e02ff */
[----:B------:R-:W-:-:S14]  /*1330*/  R2UR UR8, R88 ;  /* 0x00000000580872ca */ /* 0x000fdc00000e0000 */
[----:B------:R-:W3:Y:S01]  /*1340*/  LDCU UR8, c[0x0][UR8+0x2a0] ;  /* 0x00005400080877ac */ /* 0x000ee20008000800 */
[----:B------:R-:W-:Y:S01]  /*1350*/  UISETP.GT.U32.AND UP0, UPT, UR27, 0xffff, UPT ;  /* 0x0000ffff1b00788c */ /* 0x000fe2000bf04070 */
[----:B------:R-:W3:Y:S01]  /*1360*/  LDCU UR18, c[0x0][0xb24] ;  /* 0x00016480ff1277ac */ /* 0x000ee20008000800 */
[----:B------:R-:W1:Y:S01]  /*1370*/  S2UR UR36, SR_CTAID.Z ;  /* 0x00000000002479c3 */ /* 0x000e620000002700 */
[----:B------:R-:W-:-:S05]  /*1380*/  CS2R.32 R88, SR_CgaSize ;  /* 0x0000000000587805 */ /* 0x000fca0000008a00 */
[----:B------:R-:W-:-:S05]  /*1390*/  IMAD R88, R88, -0xa0, RZ ;  /* 0xffffff6058587824 */ /* 0x000fca00078e02ff */
[----:B------:R-:W-:-:S14]  /*13a0*/  R2UR UR59, R88 ;  /* 0x00000000583b72ca */ /* 0x000fdc00000e0000 */
[----:B------:R-:W3:Y:S01]  /*13b0*/  LDCU UR59, c[0x0][UR59+0x2a4] ;  /* 0x000054803b3b77ac */ /* 0x000ee20008000800 */
[----:B------:R-:W-:Y:S01]  /*13c0*/  USHF.L.U32 UR28, UR58, 0x9, URZ ;  /* 0x000000093a1c7899 */ /* 0x000fe200080006ff */
[----:B-1----:R-:W-:Y:S01]  /*13d0*/  I2FP.F32.U32 R3, UR19 ;  /* 0x0000001300037c45 */ /* 0x002fe20008201000 */
[----:B------:R-:W-:Y:S01]  /*13e0*/  UMOV UR30, 0x5 ;  /* 0x00000005001e7882 */ /* 0x000fe20000000000 */
[----:B------:R-:W1:Y:S03]  /*13f0*/  LDCU UR45, c[0x0][0xb24] ;  /* 0x00016480ff2d77ac */ /* 0x000e660008000800 */
[----:B--2---:R-:W-:Y:S01]  /*1400*/  FMUL R3, R3, UR5 ;  /* 0x0000000503037c20 */ /* 0x004fe20008400000 */
[----:B------:R-:W-:Y:S01]  /*1410*/  USEL UR5, UR27, 0xffff, !UP0 ;  /* 0x0000ffff1b057887 */ /* 0x000fe2000c000000 */
[----:B----4-:R-:W-:Y:S01]  /*1420*/  I2FP.F32.U32 R2, UR7 ;  /* 0x0000000700027c45 */ /* 0x010fe20008201000 */
[----:B------:R-:W2:Y:S03]  /*1430*/  LDCU UR26, c[0x0][0xb30] ;  /* 0x00016600ff1a77ac */ /* 0x000ea60008000800 */
[----:B------:R-:W4:Y:S01]  /*1440*/  F2I.U32.TRUNC.NTZ R3, R3 ;  /* 0x0000000300037305 */ /* 0x000f22000020f000 */
[----:B---3--:R-:W-:Y:S01]  /*1450*/  FMUL R2, R2, UR4 ;  /* 0x0000000402027c20 */ /* 0x008fe20008400000 */
[----:B------:R-:W-:-:S02]  /*1460*/  ULOP3.LUT UR24, UR5, 0xffff, URZ, 0xc0, !UPT ;  /* 0x0000ffff05187892 */ /* 0x000fc4000f8ec0ff */
[----:B------:R-:W-:Y:S01]  /*1470*/  UISETP.GE.AND UP2, UPT, UR18, 0x1, UPT ;  /* 0x000000011200788c */ /* 0x000fe2000bf46270 */
[----:B------:R-:W-:-:S03]  /*1480*/  UMOV UR32, UR7 ;  /* 0x0000000700207c82 */ /* 0x000fc60008000000 */
[----:B------:R-:W3:Y:S01]  /*1490*/  F2I.U32.TRUNC.NTZ R2, R2 ;  /* 0x0000000200027305 */ /* 0x000ee2000020f000 */
[----:B------:R-:W-:Y:S01]  /*14a0*/  UMOV UR20, UR19 ;  /* 0x0000001300147c82 */ /* 0x000fe20008000000 */
[----:B----4-:R-:W-:Y:S02]  /*14b0*/  R2UR UR4, R3 ;  /* 0x00000000030472ca */ /* 0x010fe400000e0000 */
[----:B------:R-:W-:Y:S02]  /*14c0*/  PRMT R3, RZ, 0x7610, R3 ;  /* 0x00007610ff037816 */ /* 0x000fe40000000003 */
[----:B---3--:R-:W-:Y:S02]  /*14d0*/  R2UR UR6, R2 ;  /* 0x00000000020672ca */ /* 0x008fe400000e0000 */
[----:B------:R-:W-:-:S07]  /*14e0*/  PRMT R2, RZ, 0x7610, R2 ;  /* 0x00007610ff027816 */ /* 0x000fce0000000002 */
[----:B------:R-:W-:-:S04]  /*14f0*/  UIADD3 UR5, UPT, UPT, -UR4, URZ, URZ ;  /* 0x000000ff04057290 */ /* 0x000fc8000fffe1ff */
[----:B------:R-:W-:Y:S02]  /*1500*/  UIMAD UR5, UR8, UR5, UR19 ;  /* 0x00000005080572a4 */ /* 0x000fe4000f8e0213 */
[----:B------:R-:W-:-:S04]  /*1510*/  UIADD3 UR4, UPT, UPT, -UR6, URZ, URZ ;  /* 0x000000ff06047290 */ /* 0x000fc8000fffe1ff */
[----:B------:R-:W-:Y:S01]  /*1520*/  IMAD.U32 R88, RZ, RZ, UR5 ;  /* 0x00000005ff587e24 */ /* 0x000fe2000f8e00ff */
[----:B------:R-:W-:Y:S01]  /*1530*/  UIMAD UR59, UR59, UR4, UR7 ;  /* 0x000000043b3b72a4 */ /* 0x000fe2000f8e0207 */
[----:B-12---:R-:W-:Y:S11]  /*1540*/  BRA.U UP4, `(.L_x_18) ;  /* 0x0000000104407547 */ /* 0x006ff6000b800000 */
[----:B------:R-:W-:-:S13]  /*1550*/  R2UR UR4, R88 ;  /* 0x00000000580472ca */ /* 0x000fda00000e0000 */
[----:B------:R-:W-:Y:S02]  /*1560*/  UISETP.GT.U32.AND UP0, UPT, UR4, 0x1, UPT ;  /* 0x000000010400788c */ /* 0x000fe4000bf04070 */
[----:B------:R-:W-:Y:S02]  /*1570*/  ULOP3.LUT UR4, UR4, 0xfffffffe, URZ, 0xc0, !UPT ;  /* 0xfffffffe04047892 */ /* 0x000fe4000f8ec0ff */
[----:B------:R-:W-:Y:S02]  /*1580*/  UISETP.NE.AND UP1, UPT, UR59, URZ, UP0 ;  /* 0x000000ff3b00728c */ /* 0x000fe40008725270 */
[----:B------:R-:W-:Y:S02]  /*1590*/  UISETP.NE.AND UP0, UPT, UR59, 0x1, UP0 ;  /* 0x000000013b00788c */ /* 0x000fe40008705270 */
[----:B------:R-:W-:Y:S02]  /*15a0*/  USEL UR7, URZ, 0x1, UP1 ;  /* 0x00000001ff077887 */ /* 0x000fe40008800000 */
[----:B------:R-:W-:-:S02]  /*15b0*/  USEL UR6, URZ, 0x4, UP0 ;  /* 0x00000004ff067887 */ /* 0x000fc40008000000 */
[----:B------:R-:W-:Y:S02]  /*15c0*/  USEL UR5, URZ, 0x2, UP1 ;  /* 0x00000002ff057887 */ /* 0x000fe40008800000 */
[----:B------:R-:W-:Y:S02]  /*15d0*/  ULEA UR4, UR59, UR4, 0x1 ;  /* 0x000000043b047291 */ /* 0x000fe4000f8e08ff */
[----:B------:R-:W-:Y:S02]  /*15e0*/  USEL UR8, URZ, 0x8, UP0 ;  /* 0x00000008ff087887 */ /* 0x000fe40008000000 */
[----:B------:R-:W-:-:S03]  /*15f0*/  UIADD3 UR5, UPT, UPT, UR5, UR6, UR7 ;  /* 0x0000000605057290 */ /* 0x000fc6000fffe007 */
[----:B------:R-:W-:Y:S01]  /*1600*/  UMOV UR6, 0x3 ;  /* 0x0000000300067882 */ /* 0x000fe20000000000 */
[----:B------:R-:W-:Y:S02]  /*1610*/  UIADD3 UR5, UPT, UPT, UR5, UR8, URZ ;  /* 0x0000000805057290 */ /* 0x000fe4000fffe0ff */
[----:B------:R-:W-:-:S04]  /*1620*/  USHF.L.U32 UR4, UR6, UR4, URZ ;  /* 0x0000000406047299 */ /* 0x000fc800080006ff */
[----:B------:R-:W-:Y:S02]  /*1630*/  MOV R3, UR5 ;  /* 0x0000000500037c02 */ /* 0x000fe40008000f00 */
[----:B------:R-:W-:Y:S02]  /*1640*/  IMAD.U32 R2, RZ, RZ, UR4 ;  /* 0x00000004ff027e24 */ /* 0x000fe4000f8e00ff */
.L_x_18:
[----:B------:R-:W-:Y:S05]  /*1650*/  BRA.U !UP2, `(.L_x_19) ;  /* 0x000000010ad07547 */ /* 0x000fea000b800000 */
[----:B------:R-:W1:Y:S01]  /*1660*/  LDCU.128 UR20, c[0x0][0xb10] ;  /* 0x00016200ff1477ac */ /* 0x000e620008000c00 */
[----:B------:R-:W2:Y:S01]  /*1670*/  LDCU UR12, c[0x0][0x370] ;  /* 0x00006e00ff0c77ac */ /* 0x000ea20008000800 */
[----:B------:R-:W3:Y:S01]  /*1680*/  LDCU UR5, c[0x0][0x374] ;  /* 0x00006e80ff0577ac */ /* 0x000ee20008000800 */
[----:B------:R-:W4:Y:S01]  /*1690*/  LDCU UR25, c[0x0][0xb0c] ;  /* 0x00016180ff1977ac */ /* 0x000f220008000800 */
[----:B------:R-:W4:Y:S01]  /*16a0*/  LDCU UR4, c[0x0][0xb20] ;  /* 0x00016400ff0477ac */ /* 0x000f220008000800 */
[----:B------:R-:W4:Y:S01]  /*16b0*/  LDCU.64 UR16, c[0x0][0xb28] ;  /* 0x00016500ff1077ac */ /* 0x000f220008000a00 */
[----:B-1----:R-:W-:Y:S02]  /*16c0*/  UISETP.NE.AND UP0, UPT, UR22, 0x1, UPT ;  /* 0x000000011600788c */ /* 0x002fe4000bf05270 */
[----:B---3--:R-:W-:Y:S02]  /*16d0*/  UIMAD.WIDE.U32 UR6, UR5, UR23, URZ ;  /* 0x00000017050672a5 */ /* 0x008fe4000f8e00ff */
[----:B--2---:R-:W-:-:S02]  /*16e0*/  UIMAD.WIDE.U32 UR8, UR12, UR20, URZ ;  /* 0x000000140c0872a5 */ /* 0x004fc4000f8e00ff */
[----:B----4-:R-:W-:Y:S02]  /*16f0*/  UISETP.NE.AND UP1, UPT, UR25, 0x1, UPT ;  /* 0x000000011900788c */ /* 0x010fe4000bf25270 */
[----:B------:R-:W-:Y:S01]  /*1700*/  UISETP.NE.AND UP2, UPT, UR18, 0x1, UPT ;  /* 0x000000011200788c */ /* 0x000fe2000bf45270 */
[----:B------:R-:W-:Y:S02]  /*1710*/  UMOV UR6, UR7 ;  /* 0x0000000700067c82 */ /* 0x000fe40008000000 */
[----:B------:R-:W-:Y:S01]  /*1720*/  UMOV UR8, UR9 ;  /* 0x0000000900087c82 */ /* 0x000fe20008000000 */
[----:B------:R-:W-:Y:S02]  /*1730*/  @UP0 USHF.R.U32.HI UR5, URZ, UR4, UR6 ;  /* 0x00000004ff050299 */ /* 0x000fe40008011606 */
[----:B------:R-:W-:Y:S02]  /*1740*/  UIMAD.WIDE.U32 UR14, UR32, UR23, URZ ;  /* 0x00000017200e72a5 */ /* 0x000fe4000f8e00ff */
[----:B------:R-:W-:-:S02]  /*1750*/  UIMAD.WIDE.U32 UR6, UR5, UR16, URZ ;  /* 0x00000010050672a5 */ /* 0x000fc4000f8e00ff */
[----:B------:R-:W-:Y:S02]  /*1760*/  @UP1 USHF.R.U32.HI UR12, URZ, UR21, UR8 ;  /* 0x00000015ff0c1299 */ /* 0x000fe40008011608 */
[----:B------:R-:W-:Y:S02]  /*1770*/  UIMAD.WIDE.U32 UR10, UR19, UR20, URZ ;  /* 0x00000014130a72a5 */ /* 0x000fe4000f8e00ff */
[----:B------:R-:W-:Y:S01]  /*1780*/  UIMAD.WIDE.U32 UR8, UR12, UR16, URZ ;  /* 0x000000100c0872a5 */ /* 0x000fe2000f8e00ff */
[----:B------:R-:W-:Y:S01]  /*1790*/  UMOV UR14, UR15 ;  /* 0x0000000f000e7c82 */ /* 0x000fe20008000000 */
[----:B------:R-:W-:Y:S01]  /*17a0*/  UMOV UR6, UR7 ;  /* 0x0000000700067c82 */ /* 0x000fe20008000000 */
[----:B------:R-:W-:Y:S02]  /*17b0*/  USHF.R.U32.HI UR14, URZ, UR4, UR14 ;  /* 0x00000004ff0e7299 */ /* 0x000fe4000801160e */
[----:B------:R-:W-:Y:S01]  /*17c0*/  @UP2 USHF.R.U32.HI UR5, URZ, UR17, UR6 ;  /* 0x00000011ff052299 */ /* 0x000fe20008011606 */
[----:B------:R-:W-:-:S02]  /*17d0*/  UMOV UR10, UR11 ;  /* 0x0000000b000a7c82 */ /* 0x000fc40008000000 */
[----:B------:R-:W-:Y:S01]  /*17e0*/  UMOV UR6, UR9 ;  /* 0x0000000900067c82 */ /* 0x000fe20008000000 */
[----:B------:R-:W-:Y:S02]  /*17f0*/  USHF.R.U32.HI UR10, URZ, UR21, UR10 ;  /* 0x00000015ff0a7299 */ /* 0x000fe4000801160a */
[----:B------:R-:W-:Y:S02]  /*1800*/  @UP2 USHF.R.U32.HI UR12, URZ, UR17, UR6 ;  /* 0x00000011ff0c2299 */ /* 0x000fe40008011606 */
[----:B------:R-:W-:Y:S02]  /*1810*/  USEL UR4, UR32, UR14, !UP0 ;  /* 0x0000000e20047287 */ /* 0x000fe4000c000000 */
[----:B------:R-:W-:Y:S02]  /*1820*/  UIMAD UR6, UR5, UR18, URZ ;  /* 0x00000012050672a4 */ /* 0x000fe4000f8e02ff */
[----:B------:R-:W-:Y:S02]  /*1830*/  USEL UR5, UR19, UR10, !UP1 ;  /* 0x0000000a13057287 */ /* 0x000fe4000c800000 */
[----:B------:R-:W-:-:S02]  /*1840*/  UIMAD UR8, UR12, UR18, URZ ;  /* 0x000000120c0872a4 */ /* 0x000fc4000f8e02ff */
[----:B------:R-:W-:Y:S02]  /*1850*/  UISETP.GE.AND UP0, UPT, UR4, UR6, UPT ;  /* 0x000000060400728c */ /* 0x000fe4000bf06270 */
[----:B------:R-:W-:Y:S02]  /*1860*/  UIMAD.WIDE.U32 UR6, UR4, UR16, URZ ;  /* 0x00000010040672a5 */ /* 0x000fe4000f8e00ff */
[----:B------:R-:W-:Y:S02]  /*1870*/  UISETP.GE.OR UP0, UPT, UR5, UR8, UP0 ;  /* 0x000000080500728c */ /* 0x000fe40008706670 */
[----:B------:R-:W-:Y:S02]  /*1880*/  UIMAD.WIDE.U32 UR8, UR5, UR16, URZ ;  /* 0x00000010050872a5 */ /* 0x000fe4000f8e00ff */
[----:B------:R-:W-:Y:S02]  /*1890*/  USHF.R.U32.HI UR7, URZ, UR17, UR7 ;  /* 0x00000011ff077299 */ /* 0x000fe40008011607 */
[----:B------:R-:W-:-:S02]  /*18a0*/  UIADD3 UR10, UPT, UPT, -UR4, URZ, URZ ;  /* 0x000000ff040a7290 */ /* 0x000fc4000fffe1ff */
[----:B------:R-:W-:Y:S02]  /*18b0*/  USEL UR7, UR4, UR7, !UP2 ;  /* 0x0000000704077287 */ /* 0x000fe4000d000000 */
[----:B------:R-:W-:Y:S01]  /*18c0*/  UIADD3 UR20, UPT, UPT, -UR5, URZ, URZ ;  /* 0x000000ff05147290 */ /* 0x000fe2000fffe1ff */
[----:B------:R-:W-:Y:S01]  /*18d0*/  @!UP0 UMOV UR6, UR9 ;  /* 0x0000000900068c82 */ /* 0x000fe20008000000 */
[----:B------:R-:W-:Y:S02]  /*18e0*/  UIADD3 UR8, UPT, UPT, -UR7, URZ, URZ ;  /* 0x000000ff07087290 */ /* 0x000fe4000fffe1ff */
[----:B------:R-:W-:Y:S02]  /*18f0*/  @!UP0 USHF.R.U32.HI UR6, URZ, UR17, UR6 ;  /* 0x00000011ff068299 */ /* 0x000fe40008011606 */
[----:B------:R-:W-:Y:S02]  /*1900*/  UIMAD UR8, UR18, UR8, UR4 ;  /* 0x00000008120872a4 */ /* 0x000fe4000f8e0204 */
[----:B------:R-:W-:-:S02]  /*1910*/  @!UP0 USEL UR6, UR5, UR6, !UP2 ;  /* 0x0000000605068287 */ /* 0x000fc4000d000000 */
[----:B------:R-:W-:Y:S02]  /*1920*/  UIMAD UR32, UR22, UR10, UR32 ;  /* 0x0000000a162072a4 */ /* 0x000fe4000f8e0220 */
[----:B------:R-:W-:Y:S02]  /*1930*/  @!UP0 UIADD3 UR7, UPT, UPT, UR7, -UR6, URZ ;  /* 0x8000000607078290 */ /* 0x000fe4000fffe0ff */
[----:B------:R-:W-:Y:S02]  /*1940*/  @!UP0 UIMAD UR6, UR8, UR12, UR6 ;  /* 0x0000000c080682a4 */ /* 0x000fe4000f8e0206 */
[----:B------:R-:W-:Y:S02]  /*1950*/  @!UP0 UIMAD UR4, UR7, UR18, UR5 ;  /* 0x00000012070482a4 */ /* 0x000fe4000f8e0205 */
[----:B------:R-:W-:Y:S02]  /*1960*/  UIMAD UR20, UR25, UR20, UR19 ;  /* 0x00000014191472a4 */ /* 0x000fe4000f8e0213 */
[----:B------:R-:W-:Y:S01]  /*1970*/  UIMAD UR32, UR4, UR22, UR32 ;  /* 0x00000016042072a4 */ /* 0x000fe2000f8e0220 */
[----:B------:R-:W-:-:S02]  /*1980*/  @!UP0 UMOV UR5, UR6 ;  /* 0x0000000600058c82 */ /* 0x000fc40008000000 */
[----:B------:R-:W-:-:S12]  /*1990*/  UIMAD UR20, UR5, UR25, UR20 ;  /* 0x00000019051472a4 */ /* 0x000fd8000f8e0214 */
.L_x_19:
[----:B------:R-:W-:Y:S02]  /*19a0*/  UISETP.NE.AND UP1, UPT, UR26, 0x1, UPT ;  /* 0x000000011a00788c */ /* 0x000fe4000bf25270 */
[----:B------:R-:W-:Y:S02]  /*19b0*/  UISETP.NE.AND UP0, UPT, UR13, 0x2, UPT ;  /* 0x000000020d00788c */ /* 0x000fe4000bf05270 */
[----:B------:R-:W-:Y:S02]  /*19c0*/  ULOP3.LUT UR28, UR28, 0x400, URZ, 0xc0, !UPT ;  /* 0x000004001c1c7892 */ /* 0x000fe4000f8ec0ff */
[----:B------:R-:W-:-:S03]  /*19d0*/  USHF.L.U32 UR24, UR30, UR24, URZ ;  /* 0x000000181e187299 */ /* 0x000fc600080006ff */
[----:B------:R-:W-:Y:S09]  /*19e0*/  BRA.U UP1, `(.L_x_20) ;  /* 0x0000000101447547 */ /* 0x000ff2000b800000 */
[----:B------:R-:W1:Y:S01]  /*19f0*/  LDCU.128 UR8, c[0x0][0xb10] ;  /* 0x00016200ff0877ac */ /* 0x000e620008000c00 */
[----:B------:R-:W2:Y:S01]  /*1a00*/  LDCU UR12, c[0x0][0xb0c] ;  /* 0x00016180ff0c77ac */ /* 0x000ea20008000800 */
[----:B------:R-:W3:Y:S01]  /*1a10*/  LDCU UR14, c[0x0][0xb20] ;  /* 0x00016400ff0e77ac */ /* 0x000ee20008000800 */
[----:B-1----:R-:W-:Y:S02]  /*1a20*/  UIMAD.WIDE.U32 UR6, UR20, UR8, URZ ;  /* 0x00000008140672a5 */ /* 0x002fe4000f8e00ff */
[----:B------:R-:W-:Y:S02]  /*1a30*/  UIMAD.WIDE.U32 UR4, UR32, UR11, URZ ;  /* 0x0000000b200472a5 */ /* 0x000fe4000f8e00ff */
[----:B--2---:R-:W-:Y:S02]  /*1a40*/  UISETP.NE.AND UP2, UPT, UR12, 0x1, UPT ;  /* 0x000000010c00788c */ /* 0x004fe4000bf45270 */
[----:B------:R-:W-:Y:S01]  /*1a50*/  UISETP.NE.AND UP1, UPT, UR10, 0x1, UPT ;  /* 0x000000010a00788c */ /* 0x000fe2000bf25270 */
[----:B------:R-:W-:-:S02]  /*1a60*/  UMOV UR6, UR7 ;  /* 0x0000000700067c82 */ /* 0x000fc40008000000 */
[----:B------:R-:W-:Y:S01]  /*1a70*/  UMOV UR4, UR5 ;  /* 0x0000000500047c82 */ /* 0x000fe20008000000 */
[----:B------:R-:W-:Y:S02]  /*1a80*/  USHF.R.U32.HI UR6, URZ, UR9, UR6 ;  /* 0x00000009ff067299 */ /* 0x000fe40008011606 */
[----:B---3--:R-:W-:Y:S02]  /*1a90*/  USHF.R.U32.HI UR4, URZ, UR14, UR4 ;  /* 0x0000000eff047299 */ /* 0x008fe40008011604 */
[----:B------:R-:W-:Y:S02]  /*1aa0*/  USEL UR5, UR20, UR6, !UP2 ;  /* 0x0000000614057287 */ /* 0x000fe4000d000000 */
[----:B------:R-:W-:-:S04]  /*1ab0*/  USEL UR4, UR32, UR4, !UP1 ;  /* 0x0000000420047287 */ /* 0x000fc8000c800000 */
[----:B------:R-:W-:Y:S02]  /*1ac0*/  UIADD3 UR6, UPT, UPT, -UR4, UR5, URZ ;  /* 0x0000000504067290 */ /* 0x000fe4000fffe1ff */
[----:B------:R-:W-:Y:S02]  /*1ad0*/  UIADD3 UR4, UPT, UPT, UR4, -UR5, URZ ;  /* 0x8000000504047290 */ /* 0x000fe4000fffe0ff */
[----:B------:R-:W-:Y:S02]  /*1ae0*/  UIMAD UR32, UR6, UR10, UR32 ;  /* 0x0000000a062072a4 */ /* 0x000fe4000f8e0220 */
[----:B------:R-:W-:-:S12]  /*1af0*/  UIMAD UR20, UR4, UR12, UR20 ;  /* 0x0000000c041472a4 */ /* 0x000fd8000f8e0214 */
.L_x_20:
[----:B------:R-:W-:Y:S05]  /*1b00*/  BRA.U !UP5, `(.L_x_21) ;  /* 0x000000010d0c7547 */ /* 0x000fea000b800000 */
[----:B------:R-:W-:Y:S01]  /*1b10*/  UCGABAR_WAIT ;  /* 0x0000000000007dc7 */ /* 0x000fe20008000000 */
[----:B------:R-:W-:Y:S01]  /*1b20*/  CCTL.IVALL ;  /* 0x00000000ff00798f */ /* 0x000fe20002000000 */
[----:B------:R-:W-:Y:S05]  /*1b30*/  BRA `(.L_x_22) ;  /* 0x0000000000047947 */ /* 0x000fea0003800000 */
.L_x_21:
[----:B------:R-:W-:Y:S06]  /*1b40*/  BAR.SYNC.DEFER_BLOCKING 0x0 ;  /* 0x0000000000007b1d */ /* 0x000fec0000010000 */
.L_x_22:
[----:B------:R-:W-:Y:S05]  /*1b50*/  BRA.U UP0, `(.L_x_23) ;  /* 0x0000002100f07547 */ /* 0x000fea000b800000 */
[----:B------:R-:W1:Y:S01]  /*1b60*/  LDCU UR6, c[0x0][0x38c] ;  /* 0x00007180ff0677ac */ /* 0x000e620008000800 */
[----:B------:R-:W-:Y:S01]  /*1b70*/  PLOP3.LUT P1, PT, PT, PT, UP3, 0x80, 0x8 ;  /* 0x000000000008781c */ /* 0x000fe20003f2f038 */
[----:B------:R-:W-:Y:S01]  /*1b80*/  IMAD.MOV.U32 R12, RZ, RZ, 0x1 ;  /* 0x00000001ff0c7424 */ /* 0x000fe200078e00ff */
[----:B------:R-:W-:Y:S01]  /*1b90*/  ISETP.NE.AND P2, PT, R0, RZ, P3 ;  /* 0x000000ff0000720c */ /* 0x000fe20001f45270 */
[----:B------:R-:W-:Y:S01]  /*1ba0*/  USHF.L.U32 UR7, UR19, 0x6, URZ ;  /* 0x0000000613077899 */ /* 0x000fe200080006ff */
[----:B------:R-:W-:Y:S01]  /*1bb0*/  PLOP3.LUT P1, PT, P1, PT, PT, 0x8, 0x80 ;  /* 0x000000000080781c */ /* 0x000fe20000f2e170 */
[----:B------:R-:W-:Y:S01]  /*1bc0*/  UMOV UR8, 0x400 ;  /* 0x0000040000087882 */ /* 0x000fe20000000000 */
[----:B------:R-:W-:Y:S01]  /*1bd0*/  UISETP.NE.AND UP1, UPT, UR13, URZ, UPT ;  /* 0x000000ff0d00728c */ /* 0x000fe2000bf25270 */
[----:B------:R-:W-:Y:S01]  /*1be0*/  CS2R R10, SRZ ;  /* 0x00000000000a7805 */ /* 0x000fe2000001ff00 */
[----:B------:R-:W-:Y:S01]  /*1bf0*/  USHF.L.U32 UR46, UR19, 0x7, URZ ;  /* 0x00000007132e7899 */ /* 0x000fe200080006ff */
[----:B------:R-:W-:Y:S01]  /*1c00*/  IMAD.MOV.U32 R9, RZ, RZ, RZ ;  /* 0x000000ffff097224 */ /* 0x000fe200078e00ff */
[----:B------:R-:W-:Y:S01]  /*1c10*/  ULEA UR13, UR58, UR8, 0x18 ;  /* 0x000000083a0d7291 */ /* 0x000fe2000f8ec0ff */
[----:B------:R-:W-:Y:S01]  /*1c20*/  IMAD.MOV.U32 R8, RZ, RZ, 0x1 ;  /* 0x00000001ff087424 */ /* 0x000fe200078e00ff */
[----:B------:R-:W2:Y:S01]  /*1c30*/  LDCU UR39, c[0x0][0x370] ;  /* 0x00006e00ff2777ac */ /* 0x000ea20008000800 */
[----:B------:R-:W3:Y:S01]  /*1c40*/  LDCU.64 UR26, c[0x0][0x348] ;  /* 0x00006900ff1a77ac */ /* 0x000ee20008000a00 */
[----:B-1----:R-:W-:-:S02]  /*1c50*/  UIADD3 UR5, UPT, UPT, UR6, 0x1f, URZ ;  /* 0x0000001f06057890 */ /* 0x002fc4000fffe0ff */
[----:B------:R-:W-:Y:S02]  /*1c60*/  UIADD3 UR47, UPT, UPT, UR6, 0x3e, URZ ;  /* 0x0000003e062f7890 */ /* 0x000fe4000fffe0ff */
[----:B------:R-:W-:Y:S01]  /*1c70*/  USHF.R.S32.HI UR4, URZ, 0x1f, UR5 ;  /* 0x0000001fff047899 */ /* 0x000fe20008011405 */
[----:B------:R-:W1:Y:S03]  /*1c80*/  LDCU UR38, c[0x0][0x374] ;  /* 0x00006e80ff2677ac */ /* 0x000e660008000800 */
[----:B------:R-:W-:Y:S02]  /*1c90*/  ULEA.HI UR4, UR4, UR5, URZ, 0x5 ;  /* 0x0000000504047291 */ /* 0x000fe4000f8f28ff */
[----:B------:R-:W-:Y:S02]  /*1ca0*/  UIADD3 UR5, UPT, UPT, UR6, -0x1, URZ ;  /* 0xffffffff06057890 */ /* 0x000fe4000fffe0ff */
[----:B------:R-:W-:-:S02]  /*1cb0*/  USHF.R.S32.HI UR41, URZ, 0x5, UR4 ;  /* 0x00000005ff297899 */ /* 0x000fc40008011404 */
[----:B------:R-:W-:Y:S02]  /*1cc0*/  UISETP.GE.U32.AND UP2, UPT, UR5, -0x3f, UPT ;  /* 0xffffffc10500788c */ /* 0x000fe4000bf46070 */
[----:B------:R-:W-:Y:S02]  /*1cd0*/  UISETP.LT.U32.AND UP0, UPT, UR41, 0x21, UPT ;  /* 0x000000212900788c */ /* 0x000fe4000bf01070 */
[----:B------:R-:W-:Y:S02]  /*1ce0*/  ULOP3.LUT UR5, UR7, 0x40, URZ, 0xc0, !UPT ;  /* 0x0000004007057892 */ /* 0x000fe4000f8ec0ff */
[----:B------:R-:W-:Y:S02]  /*1cf0*/  USEL UR40, UR41, 0x21, UP0 ;  /* 0x0000002129287887 */ /* 0x000fe40008000000 */
[----:B------:R-:W-:Y:S02]  /*1d00*/  ULOP3.LUT UR46, UR46, 0x80, URZ, 0xc0, !UPT ;  /* 0x000000802e2e7892 */ /* 0x000fe4000f8ec0ff */
[----:B------:R-:W-:-:S02]  /*1d10*/  UIADD3 UR4, UPT, UPT, UR40, -0x1, URZ ;  /* 0xffffffff28047890 */ /* 0x000fc4000fffe0ff */
[----:B------:R-:W-:Y:S02]  /*1d20*/  @UP2 UIADD3 UR4, UPT, UPT, UR40, URZ, URZ ;  /* 0x000000ff28042290 */ /* 0x000fe4000fffe0ff */
[----:B------:R-:W-:Y:S02]  /*1d30*/  USEL UR21, UR53, 0x2, UP1 ;  /* 0x0000000235157887 */ /* 0x000fe40008800000 */
[----:B------:R-:W-:Y:S02]  /*1d40*/  UIADD3 UR30, UPT, UPT, UR13, 0x6500, UR28 ;  /* 0x000065000d1e7890 */ /* 0x000fe4000fffe01c */
[----:B------:R-:W-:Y:S02]  /*1d50*/  ULEA.HI UR43, UR28, UR5, URZ, 0x1b ;  /* 0x000000051c2b7291 */ /* 0x000fe4000f8fd8ff */
[----:B------:R-:W-:Y:S02]  /*1d60*/  UIADD3 UR44, UPT, UPT, UR41, -UR40, URZ ;  /* 0x80000028292c7290 */ /* 0x000fe4000fffe0ff */
[----:B------:R-:W-:-:S02]  /*1d70*/  UIADD3 UR29, UPT, UPT, UR4, 0x1, URZ ;  /* 0x00000001041d7890 */ /* 0x000fc4000fffe0ff */
[----:B------:R-:W-:Y:S01]  /*1d80*/  UIADD3 UR42, UPT, UPT, -UR4, URZ, URZ ;  /* 0x000000ff042a7290 */ /* 0x000fe2000fffe1ff */
[----:B-123--:R-:W-:-:S11]  /*1d90*/  UMOV UR6, URZ ;  /* 0x000000ff00067c82 */ /* 0x00efd60008000000 */
.L_x_43:
[----:B------:R-:W-:-:S09]  /*1da0*/  UISETP.NE.AND UP0, UPT, UR58, URZ, UPT ;  /* 0x000000ff3a00728c */ /* 0x000fd2000bf05270 */
[----:B-1----:R-:W-:Y:S05]  /*1db0*/  BRA.U UP0, `(.L_x_24) ;  /* 0x0000000100287547 */ /* 0x002fea000b800000 */
[----:B------:R-:W-:Y:S02]  /*1dc0*/  LEA R0, R9, UR13, 0x3 ;  /* 0x0000000d09007c11 */ /* 0x000fe4000f8e18ff */
[----:B------:R-:W-:-:S04]  /*1dd0*/  SHF.L.U32 R3, R8, 0x1f, RZ ;  /* 0x0000001f08037819 */ /* 0x000fc800000006ff */
[----:B------:R-:W1:Y:S02]  /*1de0*/  SYNCS.PHASECHK.TRANS64.TRYWAIT P0, [R0+URZ+0x2d0], R3 ;  /* 0x0002d003000075a7 */ /* 0x000e6400080011ff */
[----:B-1----:R-:W-:Y:S05]  /*1df0*/  @!P0 BRA `(.L_x_25) ;  /* 0x0000009000ec8947 */ /* 0x002fea0003800000 */
.L_x_173:
[----:B------:R2:W-:Y:S01]  /*1e00*/  SYNCS.ARRIVE.TRANS64.A1T0 RZ, [R0+URZ+0x2c0], RZ ;  /* 0x0002c0ff00ff79a7 */ /* 0x0005e200081000ff */
[----:B------:R-:W-:-:S05]  /*1e10*/  VIADD R9, R9, 0x1 ;  /* 0x0000000109097836 */ /* 0x000fca0000000000 */
[----:B------:R-:W-:-:S04]  /*1e20*/  ISETP.NE.AND P0, PT, R9, 0x2, PT ;  /* 0x000000020900780c */ /* 0x000fc80003f05270 */
[----:B-1----:R-:W-:Y:S02]  /*1e30*/  SEL R3, RZ, 0x1, P0 ;  /* 0x00000001ff037807 */ /* 0x002fe40000000000 */
[----:B------:R-:W-:Y:S02]  /*1e40*/  SEL R9, R9, RZ, P0 ;  /* 0x000000ff09097207 */ /* 0x000fe40000000000 */
[----:B------:R-:W-:-:S07]  /*1e50*/  LOP3.LUT R8, R8, R3, RZ, 0x3c, !PT ;  /* 0x0000000308087212 */ /* 0x000fce00078e3cff */
.L_x_24:
[----:B------:R-:W-:Y:S01]  /*1e60*/  ULEA UR4, UR6, UR13, 0x3 ;  /* 0x0000000d06047291 */ /* 0x000fe2000f8e18ff */
[----:B--2---:R-:W-:Y:S01]  /*1e70*/  SHF.L.U32 R0, R12, 0x1f, RZ ;  /* 0x0000001f0c007819 */ /* 0x004fe200000006ff */
[----:B------:R-:W-:Y:S02]  /*1e80*/  UISETP.GE.U32.AND UP0, UPT, UR47, 0x3f, UPT ;  /* 0x0000003f2f00788c */ /* 0x000fe4000bf06070 */
[----:B------:R-:W-:Y:S01]  /*1e90*/  ULEA UR11, UR32, UR46, 0x8 ;  /* 0x0000002e200b7291 */ /* 0x000fe2000f8e40ff */
[----:B------:R-:W-:-:S04]  /*1ea0*/  UMOV UR7, URZ ;  /* 0x000000ff00077c82 */ /* 0x000fc80008000000 */
[----:B------:R1:W2:Y:S01]  /*1eb0*/  SYNCS.PHASECHK.TRANS64.TRYWAIT P0, [UR4+0x108], R0 ;  /* 0x00010800ff0075a7 */ /* 0x0002a20008001104 */
[----:B------:R-:W-:-:S04]  /*1ec0*/  ULEA.HI UR4, UR20, UR20, URZ, 0x1 ;  /* 0x0000001414047291 */ /* 0x000fc8000f8f08ff */
[----:B------:R-:W-:-:S04]  /*1ed0*/  USHF.L.U32 UR4, UR4, 0x6, URZ ;  /* 0x0000000604047899 */ /* 0x000fc800080006ff */
[----:B------:R-:W-:-:S04]  /*1ee0*/  ULOP3.LUT UR35, UR4, 0xffffff80, URZ, 0xc0, !UPT ;  /* 0xffffff8004237892 */ /* 0x000fc8000f8ec0ff */
[----:B------:R-:W-:Y:S01]  /*1ef0*/  UIADD3 UR35, UPT, UPT, UR43, UR35, URZ ;  /* 0x000000232b237290 */ /* 0x000fe2000fffe0ff */
[----:B------:R-:W-:Y:S11]  /*1f00*/  BRA.U !UP0, `(.L_x_26) ;  /* 0x0000000108c47547 */ /* 0x000ff6000b800000 */
[----:B------:R-:W-:Y:S01]  /*1f10*/  UMOV UR16, UR42 ;  /* 0x0000002a00107c82 */ /* 0x000fe20008000000 */
[----:B------:R-:W-:Y:S01]  /*1f20*/  UMOV UR4, UR6 ;  /* 0x0000000600047c82 */ /* 0x000fe20008000000 */
[----:B------:R-:W-:-:S05]  /*1f30*/  UMOV UR34, URZ ;  /* 0x000000ff00227c82 */ /* 0x000fca0008000000 */
.L_x_32:
[----:B------:R-:W-:Y:S01]  /*1f40*/  ULEA UR33, UR4, UR13, 0x3 ;  /* 0x0000000d04217291 */ /* 0x000fe2000f8e18ff */
[----:B------:R-:W-:Y:S01]  /*1f50*/  @P3 MOV R2, 0x3000 ;  /* 0x0000300000023802 */ /* 0x000fe20000000f00 */
[----:B--234-:R-:W-:Y:S10]  /*1f60*/  @P0 BRA `(.L_x_27) ;  /* 0x00000000000c0947 */ /* 0x01cff40003800000 */
[----:B------:R-:W-:-:S04]  /*1f70*/  SHF.L.U32 R3, R12, 0x1f, RZ ;  /* 0x0000001f0c037819 */ /* 0x000fc800000006ff */
[----:B------:R-:W2:Y:S02]  /*1f80*/  SYNCS.PHASECHK.TRANS64.TRYWAIT P0, [UR33+0x108], R3 ;  /* 0x00010803ff0075a7 */ /* 0x000ea40008001121 */
[----:B--2---:R-:W-:Y:S05]  /*1f90*/  @!P0 BRA `(.L_x_28) ;  /* 0x0000009000988947 */ /* 0x004fea0003800000 */
.L_x_27:
[----:B------:R2:W-:Y:S01]  /*1fa0*/  @P3 SYNCS.ARRIVE.TRANS64 RZ, [UR33], R2 ;  /* 0x00000002ffff39a7 */ /* 0x0005e20008000021 */
[----:B------:R-:W-:Y:S02]  /*1fb0*/  ULOP3.LUT UR5, UR21, 0x2, URZ, 0xfc, !UPT ;  /* 0x0000000215057892 */ /* 0x000fe4000f8efcff */
[----:B------:R-:W-:Y:S02]  /*1fc0*/  UIADD3 UR16, UPT, UPT, UR16, 0x1, URZ ;  /* 0x0000000110107890 */ /* 0x000fe4000fffe0ff */
[----:B------:R-:W-:Y:S02]  /*1fd0*/  UISETP.NE.AND UP0, UPT, UR5, 0x2, UPT ;  /* 0x000000020500788c */ /* 0x000fe4000bf05270 */
[----:B------:R-:W-:-:S07]  /*1fe0*/  UISETP.NE.AND UP2, UPT, UR16, 0x1, UPT ;  /* 0x000000011000788c */ /* 0x000fce000bf45270 */
[----:B------:R-:W-:Y:S05]  /*1ff0*/  BRA.U UP0, `(.L_x_29) ;  /* 0x0000000100047547 */ /* 0x000fea000b800000 */
[----:B------:R-:W-:Y:S05]  /*2000*/  BPT.TRAP 0x1 ;  /* 0x000000040000795c */ /* 0x000fea0000300000 */
.L_x_29:
[----:B------:R-:W-:Y:S04]  /*2010*/  BSSY.RECONVERGENT B0, `(.L_x_30) ;  /* 0x0000003000007945 */ /* 0x000fe80003800200 */
[----:B------:R-:W-:Y:S05]  /*2020*/  @!P2 BRA `(.L_x_31) ;  /* 0x000000000004a947 */ /* 0x000fea0003800000 */
[----:B------:R-:W-:Y:S05]  /*2030*/  BPT.TRAP 0x1 ;  /* 0x000000040000795c */ /* 0x000fea0000300000 */
.L_x_31:
[----:B------:R-:W-:Y:S05]  /*2040*/  BSYNC.RECONVERGENT B0 ;  /* 0x0000000000007941 */ /* 0x000fea0003800200 */
.L_x_30:
[----:B------:R-:W-:Y:S02]  /*2050*/  UIADD3 UR5, UPT, UPT, UR4, 0x1, URZ ;  /* 0x0000000104057890 */ /* 0x000fe4000fffe0ff */
[----:B------:R-:W-:Y:S02]  /*2060*/  ULEA UR32, UR4, UR28, 0xb ;  /* 0x0000001c04207291 */ /* 0x000fe4000f8e58ff */
[----:B------:R-:W-:Y:S02]  /*2070*/  UISETP.NE.AND UP0, UPT, UR5, 0x21, UPT ;  /* 0x000000210500788c */ /* 0x000fe4000bf05270 */
[----:B------:R-:W-:Y:S02]  /*2080*/  UIADD3 UR14, UP1, UPT, UR26, 0x80, URZ ;  /* 0x000000801a0e7890 */ /* 0x000fe4000ff3e0ff */
[----:B------:R-:W-:Y:S02]  /*2090*/  USEL UR7, URZ, 0x1, UP0 ;  /* 0x00000001ff077887 */ /* 0x000fe40008000000 */
[----:B------:R-:W-:-:S02]  /*20a0*/  USEL UR6, UR5, URZ, UP0 ;  /* 0x000000ff05067287 */ /* 0x000fc40008000000 */
[----:B------:R-:W-:Y:S02]  /*20b0*/  ULEA UR8, UR4, UR13, 0xc ;  /* 0x0000000d04087291 */ /* 0x000fe4000f8e60ff */
[----:B------:R-:W-:Y:S01]  /*20c0*/  ULEA UR5, UR6, UR13, 0x3 ;  /* 0x0000000d06057291 */ /* 0x000fe2000f8e18ff */
[----:B------:R-:W-:Y:S01]  /*20d0*/  LOP3.LUT R12, R12, UR7, RZ, 0x3c, !PT ;  /* 0x000000070c0c7c12 */ /* 0x000fe2000f8e3cff */
[----:B------:R-:W-:Y:S02]  /*20e0*/  UIADD3 UR4, UP0, UPT, UR26, 0x180, URZ ;  /* 0x000001801a047890 */ /* 0x000fe4000ff1e0ff */
[----:B------:R-:W-:Y:S01]  /*20f0*/  ULOP3.LUT UR33, UR33, 0xfefffff8, URZ, 0xc0, !UPT ;  /* 0xfefffff821217892 */ /* 0x000fe2000f8ec0ff */
[----:B-1----:R-:W-:Y:S01]  /*2100*/  SHF.L.U32 R0, R12, 0x1f, RZ ;  /* 0x0000001f0c007819 */ /* 0x002fe200000006ff */
[----:B------:R-:W-:Y:S02]  /*2110*/  UIADD3.X UR15, UPT, UPT, URZ, UR27, URZ, UP1, !UPT ;  /* 0x0000001bff0f7290 */ /* 0x000fe40008ffe4ff */
[----:B------:R-:W-:Y:S01]  /*2120*/  UIADD3 UR32, UPT, UPT, UR13, 0x6500, UR32 ;  /* 0x000065000d207890 */ /* 0x000fe2000fffe020 */
[----:B------:R3:W4:Y:S01]  /*2130*/  SYNCS.PHASECHK.TRANS64.TRYWAIT P0, [UR5+0x108], R0 ;  /* 0x00010800ff0075a7 */ /* 0x0007220008001105 */
[----:B------:R-:W-:-:S02]  /*2140*/  UPRMT UR7, URZ, 0x5410, UR24 ;  /* 0x00005410ff077896 */ /* 0x000fc40008000018 */
[----:B------:R-:W-:Y:S02]  /*2150*/  UIADD3 UR8, UPT, UPT, UR8, 0x16d00, URZ ;  /* 0x00016d0008087890 */ /* 0x000fe4000fffe0ff */
[----:B------:R-:W-:Y:S01]  /*2160*/  UIADD3.X UR5, UPT, UPT, URZ, UR27, URZ, UP0, !UPT ;  /* 0x0000001bff057290 */ /* 0x000fe200087fe4ff */
[----:B------:R-:W-:Y:S01]  /*2170*/  UMOV UR18, 0x0 ;  /* 0x0000000000127882 */ /* 0x000fe20000000000 */
[----:B------:R-:W-:Y:S01]  /*2180*/  UMOV UR19, 0x10000000 ;  /* 0x1000000000137882 */ /* 0x000fe20000000000 */
[----:B------:R-:W-:Y:S01]  /*2190*/  UMOV UR10, UR34 ;  /* 0x00000022000a7c82 */ /* 0x000fe20008000000 */
[----:B------:R-:W-:Y:S01]  /*21a0*/  UMOV UR12, UR36 ;  /* 0x00000024000c7c82 */ /* 0x000fe20008000000 */
[----:B------:R-:W-:Y:S01]  /*21b0*/  UMOV UR9, UR33 ;  /* 0x0000002100097c82 */ /* 0x000fe20008000000 */
[----:B------:R1:W-:Y:S03]  /*21c0*/  UTMALDG.3D.MULTICAST.2CTA [UR32], [UR14], UR7, desc[UR18] ;  /* 0x000012200e0073b4 */ /* 0x0003e60008211807 */
[----:B------:R2:W-:Y:S01]  /*21d0*/  UTMALDG.3D.2CTA [UR8], [UR4], desc[UR18] ;  /* 0x00001208040075b4 */ /* 0x0005e20008211000 */
[----:B-1----:R-:W-:Y:S01]  /*21e0*/  UIADD3 UR34, UPT, UPT, UR34, 0x20, URZ ;  /* 0x0000002022227890 */ /* 0x002fe2000fffe0ff */
[----:B------:R-:W-:Y:S01]  /*21f0*/  UMOV UR7, UR29 ;  /* 0x0000001d00077c82 */ /* 0x000fe20008000000 */
[----:B--2---:R-:W-:Y:S01]  /*2200*/  UMOV UR4, UR6 ;  /* 0x0000000600047c82 */ /* 0x004fe20008000000 */
[----:B------:R-:W-:Y:S09]  /*2210*/  BRA.U UP2, `(.L_x_32) ;  /* 0xfffffffd02487547 */ /* 0x000ff2000b83ffff */
.L_x_26:
[----:B------:R-:W-:Y:S01]  /*2220*/  ULEA UR4, UR6, UR13, 0x3 ;  /* 0x0000000d06047291 */ /* 0x000fe2000f8e18ff */
[----:B-1-3--:R-:W-:Y:S01]  /*2230*/  SHF.L.U32 R0, R12, 0x1f, RZ ;  /* 0x0000001f0c007819 */ /* 0x00afe200000006ff */
[----:B------:R-:W-:Y:S01]  /*2240*/  @!P1 SYNCS.ARRIVE.TRANS64.A1T0 RZ, [UR13+0x258], RZ ;  /* 0x000258ffffff99a7 */ /* 0x000fe2000810000d */
[----:B------:R-:W-:-:S06]  /*2250*/  UISETP.GT.AND UP0, UPT, UR41, UR40, UPT ;  /* 0x000000282900728c */ /* 0x000fcc000bf04270 */
[----:B--2-4-:R1:W2:Y:S03]  /*2260*/  SYNCS.PHASECHK.TRANS64.TRYWAIT P0, [UR4+0x108], R0 ;  /* 0x00010800ff0075a7 */ /* 0x0142a60008001104 */
[----:B------:R-:W-:Y:S05]  /*2270*/  BRA.U !UP0, `(.L_x_33) ;  /* 0x0000000108c07547 */ /* 0x000fea000b800000 */
[----:B------:R-:W-:Y:S01]  /*2280*/  UIADD3 UR25, UPT, UPT, UR44, UR7, URZ ;  /* 0x000000072c197290 */ /* 0x000fe2000fffe0ff */
[----:B------:R-:W-:-:S11]  /*2290*/  UMOV UR4, UR6 ;  /* 0x0000000600047c82 */ /* 0x000fd60008000000 */
.L_x_39:
[----:B------:R-:W-:Y:S01]  /*22a0*/  ULEA UR17, UR4, UR13, 0x3 ;  /* 0x0000000d04117291 */ /* 0x000fe2000f8e18ff */
[----:B--2---:R-:W-:Y:S01]  /*22b0*/  @P3 MOV R2, 0x3000 ;  /* 0x0000300000023802 */ /* 0x004fe20000000f00 */
[----:B--2-4-:R-:W-:Y:S10]  /*22c0*/  @P0 BRA `(.L_x_34) ;  /* 0x00000000000c0947 */ /* 0x014ff40003800000 */
[----:B------:R-:W-:-:S04]  /*22d0*/  SHF.L.U32 R3, R12, 0x1f, RZ ;  /* 0x0000001f0c037819 */ /* 0x000fc800000006ff */
[----:B------:R-:W2:Y:S02]  /*22e0*/  SYNCS.PHASECHK.TRANS64.TRYWAIT P0, [UR17+0x108], R3 ;  /* 0x00010803ff0075a7 */ /* 0x000ea40008001111 */
[----:B--2---:R-:W-:Y:S05]  /*22f0*/  @!P0 BRA `(.L_x_35) ;  /* 0x0000008c00d88947 */ /* 0x004fea0003800000 */
.L_x_34:
[----:B------:R2:W-:Y:S01]  /*2300*/  @P3 SYNCS.ARRIVE.TRANS64 RZ, [UR17], R2 ;  /* 0x00000002ffff39a7 */ /* 0x0005e20008000011 */
[----:B------:R-:W-:-:S04]  /*2310*/  ULOP3.LUT UR5, UR21, 0x2, URZ, 0xfc, !UPT ;  /* 0x0000000215057892 */ /* 0x000fc8000f8efcff */
[----:B------:R-:W-:-:S09]  /*2320*/  UISETP.NE.AND UP0, UPT, UR5, 0x2, UPT ;  /* 0x000000020500788c */ /* 0x000fd2000bf05270 */
[----:B------:R-:W-:Y:S05]  /*2330*/  BRA.U UP0, `(.L_x_36) ;  /* 0x0000000100047547 */ /* 0x000fea000b800000 */
[----:B------:R-:W-:Y:S05]  /*2340*/  BPT.TRAP 0x1 ;  /* 0x000000040000795c */ /* 0x000fea0000300000 */
.L_x_36:
[----:B------:R-:W-:Y:S04]  /*2350*/  BSSY.RECONVERGENT B0, `(.L_x_37) ;  /* 0x0000003000007945 */ /* 0x000fe80003800200 */
[----:B------:R-:W-:Y:S05]  /*2360*/  @!P2 BRA `(.L_x_38) ;  /* 0x000000000004a947 */ /* 0x000fea0003800000 */
[----:B------:R-:W-:Y:S05]  /*2370*/  BPT.TRAP 0x1 ;  /* 0x000000040000795c */ /* 0x000fea0000300000 */
.L_x_38:
[----:B------:R-:W-:Y:S05]  /*2380*/  BSYNC.RECONVERGENT B0 ;  /* 0x0000000000007941 */ /* 0x000fea0003800200 */
.L_x_37:
[----:B------:R-:W-:Y:S02]  /*2390*/  UIADD3 UR5, UPT, UPT, UR4, 0x1, URZ ;  /* 0x0000000104057890 */ /* 0x000fe4000fffe0ff */
[----:B------:R-:W-:Y:S02]  /*23a0*/  UIADD3 UR14, UP1, UPT, UR26, 0x80, URZ ;  /* 0x000000801a0e7890 */ /* 0x000fe4000ff3e0ff */
[----:B------:R-:W-:Y:S02]  /*23b0*/  UISETP.NE.AND UP0, UPT, UR5, 0x21, UPT ;  /* 0x000000210500788c */ /* 0x000fe4000bf05270 */
[----:B------:R-:W-:Y:S02]  /*23c0*/  ULEA UR16, UR4, UR30, 0xb ;  /* 0x0000001e04107291 */ /* 0x000fe4000f8e58ff */
[----:B------:R-:W-:Y:S02]  /*23d0*/  USEL UR8, URZ, 0x1, UP0 ;  /* 0x00000001ff087887 */ /* 0x000fe40008000000 */
[----:B------:R-:W-:-:S02]  /*23e0*/  USEL UR6, UR5, URZ, UP0 ;  /* 0x000000ff05067287 */ /* 0x000fc40008000000 */
[----:B------:R-:W-:Y:S02]  /*23f0*/  UIADD3 UR22, UP0, UPT, UR26, 0x180, URZ ;  /* 0x000001801a167890 */ /* 0x000fe4000ff1e0ff */
[----:B------:R-:W-:Y:S01]  /*2400*/  LOP3.LUT R12, R12, UR8, RZ, 0x3c, !PT ;  /* 0x000000080c0c7c12 */ /* 0x000fe2000f8e3cff */
[----:B------:R-:W-:Y:S02]  /*2410*/  ULEA UR8, UR4, UR13, 0xc ;  /* 0x0000000d04087291 */ /* 0x000fe4000f8e60ff */
[----:B------:R-:W-:Y:S01]  /*2420*/  ULEA UR5, UR6, UR13, 0x3 ;  /* 0x0000000d06057291 */ /* 0x000fe2000f8e18ff */
[----:B-1----:R-:W-:Y:S01]  /*2430*/  SHF.L.U32 R0, R12, 0x1f, RZ ;  /* 0x0000001f0c007819 */ /* 0x002fe200000006ff */
[----:B------:R-:W-:Y:S02]  /*2440*/  USHF.L.U32 UR18, UR7, 0x5, URZ ;  /* 0x0000000507127899 */ /* 0x000fe400080006ff */
[----:B------:R-:W-:Y:S02]  /*2450*/  ULOP3.LUT UR17, UR17, 0xfefffff8, URZ, 0xc0, !UPT ;  /* 0xfefffff811117892 */ /* 0x000fe4000f8ec0ff */
[----:B------:R-:W-:-:S02]  /*2460*/  UIADD3.X UR15, UPT, UPT, URZ, UR27, URZ, UP1, !UPT ;  /* 0x0000001bff0f7290 */ /* 0x000fc40008ffe4ff */
[----:B------:R-:W-:Y:S01]  /*2470*/  UPRMT UR4, URZ, 0x5410, UR24 ;  /* 0x00005410ff047896 */ /* 0x000fe20008000018 */
[----:B------:R3:W4:Y:S01]  /*2480*/  SYNCS.PHASECHK.TRANS64.TRYWAIT P0, [UR5+0x108], R0 ;  /* 0x00010800ff0075a7 */ /* 0x0007220008001105 */
[----:B------:R-:W-:Y:S02]  /*2490*/  UIADD3 UR8, UPT, UPT, UR8, 0x16d00, URZ ;  /* 0x00016d0008087890 */ /* 0x000fe4000fffe0ff */
[----:B------:R-:W-:Y:S01]  /*24a0*/  UIADD3.X UR23, UPT, UPT, URZ, UR27, URZ, UP0, !UPT ;  /* 0x0000001bff177290 */ /* 0x000fe200087fe4ff */
[----:B------:R-:W-:Y:S01]  /*24b0*/  UMOV UR32, 0x0 ;  /* 0x0000000000207882 */ /* 0x000fe20000000000 */
[----:B------:R-:W-:Y:S01]  /*24c0*/  UMOV UR33, 0x10000000 ;  /* 0x1000000000217882 */ /* 0x000fe20000000000 */
[----:B------:R-:W-:Y:S01]  /*24d0*/  UMOV UR19, UR35 ;  /* 0x0000002300137c82 */ /* 0x000fe20008000000 */
[----:B------:R-:W-:Y:S01]  /*24e0*/  UMOV UR20, UR36 ;  /* 0x0000002400147c82 */ /* 0x000fe20008000000 */
[----:B------:R-:W-:Y:S01]  /*24f0*/  UMOV UR12, UR36 ;  /* 0x00000024000c7c82 */ /* 0x000fe20008000000 */
[----:B------:R-:W-:Y:S01]  /*2500*/  UMOV UR9, UR17 ;  /* 0x0000001100097c82 */ /* 0x000fe20008000000 */
[----:B------:R-:W-:Y:S01]  /*2510*/  UMOV UR10, UR18 ;  /* 0x00000012000a7c82 */ /* 0x000fe20008000000 */
[----:B------:R1:W-:Y:S01]  /*2520*/  UTMALDG.3D.MULTICAST.2CTA [UR16], [UR14], UR4, desc[UR32] ;  /* 0x000020100e0073b4 */ /* 0x0003e20008211804 */
[----:B------:R-:W-:-:S04]  /*2530*/  UIADD3 UR7, UPT, UPT, UR7, 0x1, URZ ;  /* 0x0000000107077890 */ /* 0x000fc8000fffe0ff */
[----:B------:R-:W-:Y:S01]  /*2540*/  UISETP.NE.AND UP0, UPT, UR7, UR25, UPT ;  /* 0x000000190700728c */ /* 0x000fe2000bf05270 */
[----:B------:R3:W-:Y:S01]  /*2550*/  UTMALDG.3D.2CTA [UR8], [UR22], desc[UR32] ;  /* 0x00002008160075b4 */ /* 0x0007e20008211000 */
[----:B-1----:R-:W-:-:S07]  /*2560*/  UMOV UR4, UR6 ;  /* 0x0000000600047c82 */ /* 0x002fce0008000000 */
[----:B---3--:R-:W-:Y:S05]  /*2570*/  BRA.U UP0, `(.L_x_39) ;  /* 0xfffffffd00487547 */ /* 0x008fea000b83ffff */
.L_x_33:
[C---:B------:R-:W-:Y:S01]  /*2580*/  LEA R3, R11.reuse, UR13, 0x3 ;  /* 0x0000000d0b037c11 */ /* 0x040fe2000f8e18ff */
[----:B------:R-:W-:Y:S01]  /*2590*/  NOP ;  /* 0x0000000000007918 */ /* 0x000fe20000000000 */
[----:B-1----:R-:W-:Y:S02]  /*25a0*/  SHF.L.U32 R0, R10, 0x1f, RZ ;  /* 0x0000001f0a007819 */ /* 0x002fe400000006ff */
[----:B------:R-:W-:Y:S02]  /*25b0*/  LEA R5, R11, UR13, 0x4 ;  /* 0x0000000d0b057c11 */ /* 0x000fe4000f8e20ff */
[----:B--2-4-:R-:W1:Y:S02]  /*25c0*/  SYNCS.PHASECHK.TRANS64.TRYWAIT P0, [R3+URZ+0x260], R0 ;  /* 0x00026000030075a7 */ /* 0x014e6400080011ff */
[----:B-1----:R-:W-:Y:S05]  /*25d0*/  @!P0 BRA `(.L_x_40) ;  /* 0x0000008c00388947 */ /* 0x002fea0003800000 */
.L_x_176:
[----:B------:R-:W2:Y:S01]  /*25e0*/  LDS.128 R4, [R5+0x2f0] ;  /* 0x0002f00005047984 */ /* 0x000ea20000000c00 */
[----:B------:R-:W-:Y:S01]  /*25f0*/  UISETP.GE.AND UP0, UPT, UR45, 0x1, UPT ;  /* 0x000000012d00788c */ /* 0x000fe2000bf06270 */
[----:B------:R-:W-:Y:S01]  /*2600*/  @!PT LDS RZ, [RZ] ;  /* 0x00000000fffff984 */ /* 0x000fe20000000800 */
[----:B------:R-:W-:Y:S01]  /*2610*/  @!PT LDS RZ, [RZ] ;  /* 0x00000000fffff984 */ /* 0x000fe20000000800 */
[----:B------:R-:W-:Y:S01]  /*2620*/  @!PT LDS RZ, [RZ] ;  /* 0x00000000fffff984 */ /* 0x000fe20000000800 */
[----:B------:R-:W-:Y:S01]  /*2630*/  @!PT LDS RZ, [RZ] ;  /* 0x00000000fffff984 */ /* 0x000fe20000000800 */
[----:B------:R3:W-:Y:S06]  /*2640*/  MEMBAR.ALL.CTA ;  /* 0x0000000000007992 */ /* 0x0007ec0000008000 */
[----:B---3--:R-:W3:Y:S01]  /*2650*/  FENCE.VIEW.ASYNC.S ;  /* 0x00000000000073c6 */ /* 0x008ee20000000000 */
[----:B--2---:R-:W-:-:S13]  /*2660*/  LOP3.LUT P0, RZ, R6, 0x1, RZ, 0xc0, !PT ;  /* 0x0000000106ff7812 */ /* 0x004fda000780c0ff */
[----:B---3--:R-:W-:Y:S01]  /*2670*/  VOTEU.ANY UP1, P0 ;  /* 0x0000000000ff7886 */ /* 0x008fe20000020100 */
[----:B------:R-:W-:-:S13]  /*2680*/  PLOP3.LUT P0, PT, PT, PT, UP1, 0x80, 0x8 ;  /* 0x000000000008781c */ /* 0x000fda0003f0f018 */
[----:B-1----:R-:W-:Y:S02]  /*2690*/  @P0 LOP3.LUT R0, R5, 0xffff, RZ, 0xc0, !PT ;  /* 0x0000ffff05000812 */ /* 0x002fe400078ec0ff */
[----:B------:R-:W-:Y:S02]  /*26a0*/  @P0 MOV R2, R4 ;  /* 0x0000000400020202 */ /* 0x000fe40000000f00 */
[----:B------:R-:W-:Y:S01]  /*26b0*/  @P0 R2UR UR5, R0 ;  /* 0x00000000000502ca */ /* 0x000fe200000e0000 */
[----:B------:R-:W-:Y:S01]  /*26c0*/  VIADD R0, R3, 0x270 ;  /* 0x0000027003007836 */ /* 0x000fe20000000000 */
[----:B------:R-:W-:Y:S02]  /*26d0*/  @P0 SHF.R.U32.HI R4, RZ, 0x10, R5 ;  /* 0x00000010ff040819 */ /* 0x000fe40000011605 */
[----:B------:R-:W-:Y:S02]  /*26e0*/  @P0 R2UR UR7, R2 ;  /* 0x00000000020702ca */ /* 0x000fe400000e0000 */
[----:B------:R-:W-:-:S02]  /*26f0*/  PRMT R0, RZ, 0x654, R0 ;  /* 0x00000654ff007816 */ /* 0x000fc40000000000 */
[----:B------:R-:W-:Y:S02]  /*2700*/  @P0 R2UR UR4, R4 ;  /* 0x00000000040402ca */ /* 0x000fe400000e0000 */
[----:B------:R1:W-:Y:S03]  /*2710*/  SYNCS.ARRIVE.TRANS64.RED.A1T0 RZ, [R0+URZ], RZ ;  /* 0x000000ff00ff79a7 */ /* 0x0003e600081004ff */
[----:B------:R-:W-:-:S04]  /*2720*/  @UP1 UMOV UR31, UR5 ;  /* 0x00000005001f1c82 */ /* 0x000fc80008000000 */
[----:B------:R-:W-:-:S04]  /*2730*/  @UP1 UMOV UR37, UR7 ;  /* 0x0000000700251c82 */ /* 0x000fc80008000000 */
[----:B------:R-:W-:Y:S01]  /*2740*/  @UP1 UMOV UR36, UR4 ;  /* 0x0000000400241c82 */ /* 0x000fe20008000000 */
[----:B------:R-:W-:Y:S05]  /*2750*/  BRA.U !UP0, `(.L_x_41) ;  /* 0x0000000108d47547 */ /* 0x000fea000b800000 */
[----:B------:R-:W2:Y:S01]  /*2760*/  LDCU.128 UR16, c[0x0][0xb10] ;  /* 0x00016200ff1077ac */ /* 0x000ea20008000c00 */
[----:B------:R-:W3:Y:S01]  /*2770*/  LDCU UR12, c[0x0][0xb20] ;  /* 0x00016400ff0c77ac */ /* 0x000ee20008000800 */
[----:B------:R-:W4:Y:S01]  /*2780*/  LDCU UR20, c[0x0][0xb0c] ;  /* 0x00016180ff1477ac */ /* 0x000f220008000800 */
[----:B------:R-:W1:Y:S01]  /*2790*/  LDCU.64 UR8, c[0x0][0xb28] ;  /* 0x00016500ff0877ac */ /* 0x000e620008000a00 */
[----:B------:R-:W-:Y:S02]  /*27a0*/  UISETP.NE.AND UP3, UPT, UR45, 0x1, UPT ;  /* 0x000000012d00788c */ /* 0x000fe4000bf65270 */
[----:B--2---:R-:W-:Y:S02]  /*27b0*/  UIMAD.WIDE.U32 UR10, UR38, UR19, URZ ;  /* 0x00000013260a72a5 */ /* 0x004fe4000f8e00ff */
[----:B------:R-:W-:Y:S02]  /*27c0*/  UIMAD.WIDE.U32 UR4, UR39, UR16, URZ ;  /* 0x00000010270472a5 */ /* 0x000fe4000f8e00ff */
[----:B------:R-:W-:-:S02]  /*27d0*/  UISETP.NE.AND UP0, UPT, UR18, 0x1, UPT ;  /* 0x000000011200788c */ /* 0x000fc4000bf05270 */
[----:B------:R-:W-:Y:S01]  /*27e0*/  UIMAD.WIDE.U32 UR22, UR31, UR19, URZ ;  /* 0x000000131f1672a5 */ /* 0x000fe2000f8e00ff */
[----:B------:R-:W-:Y:S02]  /*27f0*/  UMOV UR10, UR11 ;  /* 0x0000000b000a7c82 */ /* 0x000fe40008000000 */
[----:B------:R-:W-:Y:S01]  /*2800*/  UMOV UR4, UR5 ;  /* 0x0000000500047c82 */ /* 0x000fe20008000000 */
[----:B---3--:R-:W-:Y:S02]  /*2810*/  USHF.R.U32.HI UR10, URZ, UR12, UR10 ;  /* 0x0000000cff0a7299 */ /* 0x008fe4000801160a */
[----:B----4-:R-:W-:Y:S02]  /*2820*/  UISETP.NE.AND UP2, UPT, UR20, 0x1, UPT ;  /* 0x000000011400788c */ /* 0x010fe4000bf45270 */
[----:B------:R-:W-:Y:S02]  /*2830*/  USHF.R.U32.HI UR4, URZ, UR17, UR4 ;  /* 0x00000011ff047299 */ /* 0x000fe40008011604 */
[----:B------:R-:W-:-:S02]  /*2840*/  USEL UR5, UR38, UR10, !UP0 ;  /* 0x0000000a26057287 */ /* 0x000fc4000c000000 */
[----:B------:R-:W-:Y:S02]  /*2850*/  USEL UR7, UR39, UR4, !UP2 ;  /* 0x0000000427077287 */ /* 0x000fe4000d000000 */
[----:B-1----:R-:W-:Y:S01]  /*2860*/  UIMAD.WIDE.U32 UR10, UR5, UR8, URZ ;  /* 0x00000008050a72a5 */ /* 0x002fe2000f8e00ff */
[----:B------:R-:W-:Y:S01]  /*2870*/  UMOV UR4, UR23 ;  /* 0x0000001700047c82 */ /* 0x000fe20008000000 */
[----:B------:R-:W-:Y:S02]  /*2880*/  UIMAD.WIDE.U32 UR14, UR37, UR16, URZ ;  /* 0x00000010250e72a5 */ /* 0x000fe4000f8e00ff */
[----:B------:R-:W-:-:S03]  /*2890*/  UIMAD.WIDE.U32 UR22, UR7, UR8, URZ ;  /* 0x00000008071672a5 */ /* 0x000fc6000f8e00ff */
[----:B------:R-:W-:Y:S01]  /*28a0*/  UMOV UR10, UR11 ;  /* 0x0000000b000a7c82 */ /* 0x000fe20008000000 */
[----:B------:R-:W-:Y:S02]  /*28b0*/  USHF.R.U32.HI UR4, URZ, UR12, UR4 ;  /* 0x0000000cff047299 */ /* 0x000fe40008011604 */
[----:B------:R-:W-:Y:S01]  /*28c0*/  @UP3 USHF.R.U32.HI UR5, URZ, UR9, UR10 ;  /* 0x00000009ff053299 */ /* 0x000fe2000801160a */
[----:B------:R-:W-:Y:S01]  /*28d0*/  UMOV UR14, UR15 ;  /* 0x0000000f000e7c82 */ /* 0x000fe20008000000 */
[----:B------:R-:W-:Y:S01]  /*28e0*/  UMOV UR22, UR23 ;  /* 0x0000001700167c82 */ /* 0x000fe20008000000 */
[----:B------:R-:W-:Y:S02]  /*28f0*/  USHF.R.U32.HI UR17, URZ, UR17, UR14 ;  /* 0x00000011ff117299 */ /* 0x000fe4000801160e */
[----:B------:R-:W-:Y:S02]  /*2900*/  USEL UR4, UR31, UR4, !UP0 ;  /* 0x000000041f047287 */ /* 0x000fe4000c000000 */
[----:B------:R-:W-:-:S02]  /*2910*/  @UP3 USHF.R.U32.HI UR7, URZ, UR9, UR22 ;  /* 0x00000009ff073299 */ /* 0x000fc40008011616 */
[----:B------:R-:W-:Y:S02]  /*2920*/  UIMAD UR10, UR45, UR5, URZ ;  /* 0x000000052d0a72a4 */ /* 0x000fe4000f8e02ff */
[----:B------:R-:W-:Y:S02]  /*2930*/  USEL UR5, UR37, UR17, !UP2 ;  /* 0x0000001125057287 */ /* 0x000fe4000d000000 */
[----:B------:R-:W-:Y:S02]  /*2940*/  UIMAD UR12, UR45, UR7, URZ ;  /* 0x000000072d0c72a4 */ /* 0x000fe4000f8e02ff */
[----:B------:R-:W-:Y:S02]  /*2950*/  UISETP.GE.AND UP0, UPT, UR4, UR10, UPT ;  /* 0x0000000a0400728c */ /* 0x000fe4000bf06270 */
[----:B------:R-:W-:Y:S02]  /*2960*/  UIMAD.WIDE.U32 UR10, UR4, UR8, URZ ;  /* 0x00000008040a72a5 */ /* 0x000fe4000f8e00ff */
[----:B------:R-:W-:-:S02]  /*2970*/  UISETP.GE.OR UP0, UPT, UR5, UR12, UP0 ;  /* 0x0000000c0500728c */ /* 0x000fc40008706670 */
[----:B------:R-:W-:Y:S02]  /*2980*/  UIMAD.WIDE.U32 UR14, UR5, UR8, URZ ;  /* 0x00000008050e72a5 */ /* 0x000fe4000f8e00ff */
[----:B------:R-:W-:Y:S01]  /*2990*/  UIADD3 UR12, UPT, UPT, -UR5, URZ, URZ ;  /* 0x000000ff050c7290 */ /* 0x000fe2000fffe1ff */
[----:B------:R-:W-:Y:S01]  /*29a0*/  UMOV UR10, UR11 ;  /* 0x0000000b000a7c82 */ /* 0x000fe20008000000 */
[----:B------:R-:W-:Y:S02]  /*29b0*/  UIADD3 UR11, UPT, UPT, -UR4, URZ, URZ ;  /* 0x000000ff040b7290 */ /* 0x000fe4000fffe1ff */
[----:B------:R-:W-:-:S03]  /*29c0*/  USHF.R.U32.HI UR10, URZ, UR9, UR10 ;  /* 0x00000009ff0a7299 */ /* 0x000fc6000801160a */
[----:B------:R-:W-:Y:S01]  /*29d0*/  @!UP0 UMOV UR8, UR15 ;  /* 0x0000000f00088c82 */ /* 0x000fe20008000000 */
[----:B------:R-:W-:Y:S02]  /*29e0*/  UIMAD UR11, UR18, UR11, UR31 ;  /* 0x0000000b120b72a4 */ /* 0x000fe4000f8e021f */
[----:B------:R-:W-:Y:S02]  /*29f0*/  USEL UR10, UR4, UR10, !UP3 ;  /* 0x0000000a040a7287 */ /* 0x000fe4000d800000 */
[----:B------:R-:W-:Y:S02]  /*2a00*/  @!UP0 USHF.R.U32.HI UR8, URZ, UR9, UR8 ;  /* 0x00000009ff088299 */ /* 0x000fe40008011608 */
[----:B------:R-:W-:Y:S02]  /*2a10*/  UIADD3 UR9, UPT, UPT, -UR10, URZ, URZ ;  /* 0x000000ff0a097290 */ /* 0x000fe4000fffe1ff */
[----:B------:R-:W-:Y:S02]  /*2a20*/  @!UP0 USEL UR8, UR5, UR8, !UP3 ;  /* 0x0000000805088287 */ /* 0x000fe4000d800000 */
[----:B------:R-:W-:-:S02]  /*2a30*/  UIMAD UR9, UR45, UR9, UR4 ;  /* 0x000000092d0972a4 */ /* 0x000fc4000f8e0204 */
[----:B------:R-:W-:Y:S02]  /*2a40*/  @!UP0 UIADD3 UR10, UPT, UPT, UR10, -UR8, URZ ;  /* 0x800000080a0a8290 */ /* 0x000fe4000fffe0ff */
[----:B------:R-:W-:Y:S02]  /*2a50*/  @!UP0 UIMAD UR8, UR9, UR7, UR8 ;  /* 0x00000007090882a4 */ /* 0x000fe4000f8e0208 */
[----:B------:R-:W-:Y:S02]  /*2a60*/  @!UP0 UIMAD UR4, UR45, UR10, UR5 ;  /* 0x0000000a2d0482a4 */ /* 0x000fe4000f8e0205 */
[----:B------:R-:W-:Y:S02]  /*2a70*/  UIMAD UR7, UR20, UR12, UR37 ;  /* 0x0000000c140772a4 */ /* 0x000fe4000f8e0225 */
[----:B------:R-:W-:Y:S01]  /*2a80*/  UIMAD UR31, UR4, UR18, UR11 ;  /* 0x00000012041f72a4 */ /* 0x000fe2000f8e020b */
[----:B------:R-:W-:Y:S02]  /*2a90*/  @!UP0 UMOV UR5, UR8 ;  /* 0x0000000800058c82 */ /* 0x000fe40008000000 */
[----:B------:R-:W-:-:S12]  /*2aa0*/  UIMAD UR37, UR5, UR20, UR7 ;  /* 0x00000014052572a4 */ /* 0x000fd8000f8e0207 */
.L_x_41:
[----:B------:R-:W2:Y:S02]  /*2ab0*/  LDCU UR4, c[0x0][0xb30] ;  /* 0x00016600ff0477ac */ /* 0x000ea40008000800 */
[----:B--2---:R-:W-:-:S09]  /*2ac0*/  UISETP.NE.AND UP0, UPT, UR4, 0x1, UPT ;  /* 0x000000010400788c */ /* 0x004fd2000bf05270 */
[----:B------:R-:W-:Y:S05]  /*2ad0*/  BRA.U UP0, `(.L_x_42) ;  /* 0x0000000100447547 */ /* 0x000fea000b800000 */
[----:B------:R-:W2:Y:S01]  /*2ae0*/  LDCU.128 UR16, c[0x0][0xb10] ;  /* 0x00016200ff1077ac */ /* 0x000ea20008000c00 */
[----:B------:R-:W3:Y:S01]  /*2af0*/  LDCU UR10, c[0x0][0xb0c] ;  /* 0x00016180ff0a77ac */ /* 0x000ee20008000800 */
[----:B------:R-:W4:Y:S01]  /*2b00*/  LDCU UR7, c[0x0][0xb20] ;  /* 0x00016400ff0777ac */ /* 0x000f220008000800 */
[----:B--2---:R-:W-:Y:S02]  /*2b10*/  UIMAD.WIDE.U32 UR8, UR37, UR16, URZ ;  /* 0x00000010250872a5 */ /* 0x004fe4000f8e00ff */
[----:B------:R-:W-:Y:S02]  /*2b20*/  UIMAD.WIDE.U32 UR4, UR31, UR19, URZ ;  /* 0x000000131f0472a5 */ /* 0x000fe4000f8e00ff */
[----:B---3--:R-:W-:Y:S02]  /*2b30*/  UISETP.NE.AND UP2, UPT, UR10, 0x1, UPT ;  /* 0x000000010a00788c */ /* 0x008fe4000bf45270 */
[----:B------:R-:W-:Y:S01]  /*2b40*/  UISETP.NE.AND UP0, UPT, UR18, 0x1, UPT ;  /* 0x000000011200788c */ /* 0x000fe2000bf05270 */
[----:B------:R-:W-:-:S02]  /*2b50*/  UMOV UR8, UR9 ;  /* 0x0000000900087c82 */ /* 0x000fc40008000000 */
[----:B------:R-:W-:Y:S01]  /*2b60*/  UMOV UR4, UR5 ;  /* 0x0000000500047c82 */ /* 0x000fe20008000000 */
[----:B------:R-:W-:Y:S02]  /*2b70*/  USHF.R.U32.HI UR17, URZ, UR17, UR8 ;  /* 0x00000011ff117299 */ /* 0x000fe40008011608 */
[----:B----4-:R-:W-:Y:S02]  /*2b80*/  USHF.R.U32.HI UR4, URZ, UR7, UR4 ;  /* 0x00000007ff047299 */ /* 0x010fe40008011604 */
[----:B------:R-:W-:Y:S02]  /*2b90*/  USEL UR5, UR37, UR17, !UP2 ;  /* 0x0000001125057287 */ /* 0x000fe4000d000000 */
[----:B------:R-:W-:-:S04]  /*2ba0*/  USEL UR4, UR31, UR4, !UP0 ;  /* 0x000000041f047287 */ /* 0x000fc8000c000000 */
[----:B------:R-:W-:Y:S02]  /*2bb0*/  UIADD3 UR7, UPT, UPT, UR5, -UR4, URZ ;  /* 0x8000000405077290 */ /* 0x000fe4000fffe0ff */
[----:B------:R-:W-:Y:S02]  /*2bc0*/  UIADD3 UR4, UPT, UPT, -UR5, UR4, URZ ;  /* 0x0000000405047290 */ /* 0x000fe4000fffe1ff */
[----:B------:R-:W-:Y:S02]  /*2bd0*/  UIMAD UR31, UR7, UR18, UR31 ;  /* 0x00000012071f72a4 */ /* 0x000fe4000f8e021f */
[----:B------:R-:W-:-:S12]  /*2be0*/  UIMAD UR37, UR4, UR10, UR37 ;  /* 0x0000000a042572a4 */ /* 0x000fd8000f8e0225 */
.L_x_42:
[----:B------:R-:W-:Y:S01]  /*2bf0*/  VIADD R11, R11, 0x1 ;  /* 0x000000010b0b7836 */ /* 0x000fe20000000000 */
[----:B------:R-:W-:Y:S01]  /*2c00*/  R2UR UR4, R88 ;  /* 0x00000000580472ca */ /* 0x000fe200000e0000 */
[----:B------:R-:W-:Y:S01]  /*2c10*/  UIADD3 UR32, UPT, UPT, UR31, UR59, URZ ;  /* 0x0000003b1f207290 */ /* 0x000fe2000fffe0ff */
[----:B------:R-:W-:Y:S02]  /*2c20*/  PLOP3.LUT P1, PT, PT, PT, PT, 0x80, 0x8 ;  /* 0x000000000008781c */ /* 0x000fe40003f2f070 */
[----:B------:R-:W-:-:S04]  /*2c30*/  ISETP.NE.AND P0, PT, R11, 0x2, PT ;  /* 0x000000020b00780c */ /* 0x000fc80003f05270 */
[----:B------:R-:W-:Y:S02]  /*2c40*/  SEL R3, RZ, 0x1, P0 ;  /* 0x00000001ff037807 */ /* 0x000fe40000000000 */
[----:B------:R-:W-:Y:S02]  /*2c50*/  SEL R11, R11, RZ, P0 ;  /* 0x000000ff0b0b7207 */ /* 0x000fe40000000000 */
[----:B------:R-:W-:Y:S01]  /*2c60*/  LOP3.LUT R10, R10, R3, RZ, 0x3c, !PT ;  /* 0x000000030a0a7212 */ /* 0x000fe200078e3cff */
[----:B------:R-:W-:Y:S01]  /*2c70*/  UIADD3 UR20, UPT, UPT, UR37, UR4, URZ ;  /* 0x0000000425147290 */ /* 0x000fe2000fffe0ff */
[----:B------:R-:W-:Y:S11]  /*2c80*/  BRA.U UP1, `(.L_x_43) ;  /* 0xfffffff101447547 */ /* 0x000ff6000b83ffff */
[----:B------:R-:W-:Y:S01]  /*2c90*/  UIADD3 UR13, UPT, UPT, UR13, 0x108, URZ ;  /* 0x000001080d0d7890 */ /* 0x000fe2000fffe0ff */
[----:B------:R-:W-:-:S03]  /*2ca0*/  SHF.L.U32 R3, R12, 0x1f, RZ ;  /* 0x0000001f0c037819 */ /* 0x000fc600000006ff */
[----:B------:R-:W-:-:S09]  /*2cb0*/  ULEA UR4, UR6, UR13, 0x3 ;  /* 0x0000000d06047291 */ /* 0x000fd2000f8e18ff */
[----:B------:R-:W2:Y:S02]  /*2cc0*/  SYNCS.PHASECHK.TRANS64.TRYWAIT P0, [UR4], R3 ;  /* 0x00000003ff0075a7 */ /* 0x000ea40008001104 */
[----:B--2---:R-:W-:Y:S05]  /*2cd0*/  @!P0 BRA `(.L_x_44) ;  /* 0x00000084008c8947 */ /* 0x004fea0003800000 */
.L_x_178:
[----:B------:R-:W-:-:S04]  /*2ce0*/  UIADD3 UR4, UPT, UPT, UR6, 0x1, URZ ;  /* 0x0000000106047890 */ /* 0x000fc8000fffe0ff */
[----:B------:R-:W-:-:S04]  /*2cf0*/  UISETP.NE.AND UP0, UPT, UR4, 0x21, UPT ;  /* 0x000000210400788c */ /* 0x000fc8000bf05270 */
[----:B------:R-:W-:Y:S02]  /*2d00*/  USEL UR6, URZ, 0x1, UP0 ;  /* 0x00000001ff067887 */ /* 0x000fe40008000000 */
[----:B------:R-:W-:-:S04]  /*2d10*/  USEL UR4, UR4, URZ, UP0 ;  /* 0x000000ff04047287 */ /* 0x000fc80008000000 */
[----:B------:R-:W-:Y:S01]  /*2d20*/  ULEA UR5, UR4, UR13, 0x3 ;  /* 0x0000000d04057291 */ /* 0x000fe2000f8e18ff */
[----:B------:R-:W-:-:S04]  /*2d30*/  LOP3.LUT R2, R12, UR6, RZ, 0x3c, !PT ;  /* 0x000000060c027c12 */ /* 0x000fc8000f8e3cff */
[----:B-1----:R-:W-:-:S04]  /*2d40*/  SHF.L.U32 R3, R2, 0x1f, RZ ;  /* 0x0000001f02037819 */ /* 0x002fc800000006ff */
[----:B------:R-:W1:Y:S02]  /*2d50*/  SYNCS.PHASECHK.TRANS64.TRYWAIT P0, [UR5], R3 ;  /* 0x00000003ff0075a7 */ /* 0x000e640008001105 */
[----:B-1----:R-:W-:Y:S05]  /*2d60*/  @!P0 BRA `(.L_x_45) ;  /* 0x0000008400808947 */ /* 0x002fea0003800000 */
.L_x_180:
        /* <DEDUP_REMOVED lines=9> */
.L_x_182:
        /* <DEDUP_REMOVED lines=9> */
.L_x_184:
        /* <DEDUP_REMOVED lines=9> */
.L_x_186:
        /* <DEDUP_REMOVED lines=9> */
.L_x_188:
        /* <DEDUP_REMOVED lines=9> */
.L_x_190:
        /* <DEDUP_REMOVED lines=9> */
.L_x_192:
        /* <DEDUP_REMOVED lines=9> */
.L_x_194:
        /* <DEDUP_REMOVED lines=9> */
.L_x_196:
        /* <DEDUP_REMOVED lines=9> */
.L_x_198:
        /* <DEDUP_REMOVED lines=9> */
.L_x_200:
        /* <DEDUP_REMOVED lines=9> */
.L_x_202:
        /* <DEDUP_REMOVED lines=9> */
.L_x_204:
        /* <DEDUP_REMOVED lines=9> */
.L_x_206:
        /* <DEDUP_REMOVED lines=9> */
.L_x_208:
        /* <DEDUP_REMOVED lines=9> */
.L_x_210:
        /* <DEDUP_REMOVED lines=9> */
.L_x_212:
        /* <DEDUP_REMOVED lines=9> */
.L_x_214:
        /* <DEDUP_REMOVED lines=9> */
.L_x_216:
        /* <DEDUP_REMOVED lines=9> */
.L_x_218:
        /* <DEDUP_REMOVED lines=9> */
.L_x_220:
        /* <DEDUP_REMOVED lines=9> */
.L_x_222:
        /* <DEDUP_REMOVED lines=9> */
.L_x_224:
        /* <DEDUP_REMOVED lines=9> */
.L_x_226:
        /* <DEDUP_REMOVED lines=9> */
.L_x_228:
        /* <DEDUP_REMOVED lines=9> */
.L_x_230:
        /* <DEDUP_REMOVED lines=9> */
.L_x_232:
        /* <DEDUP_REMOVED lines=9> */
.L_x_234:
        /* <DEDUP_REMOVED lines=9> */
.L_x_236:
        /* <DEDUP_REMOVED lines=9> */
.L_x_238:
        /* <DEDUP_REMOVED lines=9> */
.L_x_240:
[----:B------:R-:W-:-:S04]  /*3e50*/  UIADD3 UR4, UPT, UPT, UR4, 0x1, URZ ;  /* 0x0000000104047890 */ /* 0x000fc8000fffe0ff */
[----:B------:R-:W-:-:S04]  /*3e60*/  UISETP.NE.AND UP0, UPT, UR4, 0x21, UPT ;  /* 0x000000210400788c */ /* 0x000fc8000bf05270 */
[----:B------:R-:W-:Y:S02]  /*3e70*/  USEL UR5, URZ, 0x1, UP0 ;  /* 0x00000001ff057887 */ /* 0x000fe40008000000 */
[----:B------:R-:W-:-:S04]  /*3e80*/  USEL UR4, UR4, URZ, UP0 ;  /* 0x000000ff04047287 */ /* 0x000fc80008000000 */
[----:B------:R-:W-:Y:S01]  /*3e90*/  ULEA UR4, UR4, UR13, 0x3 ;  /* 0x0000000d04047291 */ /* 0x000fe2000f8e18ff */
[----:B-1----:R-:W-:-:S04]  /*3ea0*/  LOP3.LUT R3, R2, UR5, RZ, 0x3c, !PT ;  /* 0x0000000502037c12 */ /* 0x002fc8000f8e3cff */
[----:B------:R-:W-:Y:S01]  /*3eb0*/  SHF.L.U32 R3, R3, 0x1f, RZ ;  /* 0x0000001f03037819 */ /* 0x000fe200000006ff */
[----:B------:R-:W-:-:S07]  /*3ec0*/  IMAD.U32 R0, RZ, RZ, UR4 ;  /* 0x00000004ff007e24 */ /* 0x000fce000f8e00ff */
.L_x_76:
[----:B-1----:R1:W2:Y:S02]  /*3ed0*/  SYNCS.PHASECHK.TRANS64.TRYWAIT P0, [R0+URZ], R3 ;  /* 0x00000003000075a7 */ /* 0x0022a400080011ff */
[----:B--2---:R-:W-:Y:S05]  /*3ee0*/  @!P0 NANOSLEEP.SYNCS 0x989680 ;  /* 0x009896800000895d */ /* 0x004fea0003900000 */
[----:B------:R-:W2:Y:S02]  /*3ef0*/  @!P0 SYNCS.PHASECHK.TRANS64 P0, [R0+URZ], R3 ;  /* 0x00000003000085a7 */ /* 0x000ea400080010ff */
[----:B--2---:R-:W-:Y:S05]  /*3f00*/  @P0 EXIT ;  /* 0x000000000000094d */ /* 0x004fea0003800000 */
[----:B------:R-:W-:Y:S05]  /*3f10*/  BRA `(.L_x_76) ;  /* 0xfffffffc00ec7947 */ /* 0x000fea000383ffff */
.L_x_23:
[----:B------:R-:W-:-:S04]  /*3f20*/  UISETP.NE.AND UP0, UPT, UR58, URZ, UPT ;  /* 0x000000ff3a00728c */ /* 0x000fc8000bf05270 */
[----:B------:R-:W-:-:S09]  /*3f30*/  UISETP.NE.OR UP0, UPT, UR13, 0x1, UP0 ;  /* 0x000000010d00788c */ /* 0x000fd20008705670 */
[----:B------:R-:W-:Y:S05]  /*3f40*/  BRA.U UP0, `(.L_x_77) ;  /* 0x0000000500487547 */ /* 0x000fea000b800000 */
[----:B------:R-:W-:Y:S01]  /*3f50*/  ISETP.GE.U32.AND P2, PT, R0, 0x4, PT ;  /* 0x000000040000780c */ /* 0x000fe20003f46070 */
[----:B------:R-:W-:Y:S01]  /*3f60*/  IMAD.MOV.U32 R12, RZ, RZ, 0x1 ;  /* 0x00000001ff0c7424 */ /* 0x000fe200078e00ff */
[----:B------:R-:W-:Y:S02]  /*3f70*/  CS2R R10, SRZ ;  /* 0x00000000000a7805 */ /* 0x000fe4000001ff00 */
[----:B------:R-:W-:Y:S01]  /*3f80*/  CS2R R8, SRZ ;  /* 0x0000000000087805 */ /* 0x000fe2000001ff00 */
[----:B------:R-:W-:Y:S01]  /*3f90*/  UMOV UR4, 0x400 ;  /* 0x0000040000047882 */ /* 0x000fe20000000000 */
[----:B------:R-:W-:Y:S01]  /*3fa0*/  UMOV UR5, URZ ;  /* 0x000000ff00057c82 */ /* 0x000fe20008000000 */
[----:B------:R-:W-:-:S12]  /*3fb0*/  ULEA UR6, UR58, UR4, 0x18 ;  /* 0x000000043a067291 */ /* 0x000fd8000f8ec0ff */
.L_x_81:
[----:B------:R-:W-:Y:S02]  /*3fc0*/  LEA R2, R8, UR6, 0x3 ;  /* 0x0000000608027c11 */ /* 0x000fe4000f8e18ff */
[----:B------:R-:W-:-:S03]  /*3fd0*/  SHF.L.U32 R5, R9, 0x1f, RZ ;  /* 0x0000001f09057819 */ /* 0x000fc600000006ff */
[----:B------:R-:W-:Y:S01]  /*3fe0*/  VIADD R4, R2, 0x2d0 ;  /* 0x000002d002047836 */ /* 0x000fe20000000000 */
[----:B------:R-:W1:Y:S02]  /*3ff0*/  SYNCS.PHASECHK.TRANS64.TRYWAIT P0, [R2+URZ+0x2c0], R5 ;  /* 0x0002c005020075a7 */ /* 0x000e6400080011ff */
[----:B-1----:R-:W-:Y:S05]  /*4000*/  @!P0 BRA `(.L_x_78) ;  /* 0x0000007c00c08947 */ /* 0x002fea0003800000 */
.L_x_241:
[----:B------:R-:W-:Y:S01]  /*4010*/  ULEA UR4, UR5, UR6, 0x3 ;  /* 0x0000000605047291 */ /* 0x000fe2000f8e18ff */
[----:B------:R-:W-:Y:S02]  /*4020*/  PRMT R4, RZ, 0x654, R4 ;  /* 0x00000654ff047816 */ /* 0x000fe40000000004 */
[----:B-1----:R-:W-:Y:S01]  /*4030*/  SHF.L.U32 R5, R12, 0x1f, RZ ;  /* 0x0000001f0c057819 */ /* 0x002fe200000006ff */
[----:B------:R-:W-:Y:S01]  /*4040*/  UIADD3 UR7, UPT, UPT, UR4, 0x260, URZ ;  /* 0x0000026004077890 */ /* 0x000fe2000fffe0ff */
[----:B------:R1:W-:Y:S05]  /*4050*/  SYNCS.ARRIVE.TRANS64.RED.A1T0 RZ, [R4+URZ], RZ ;  /* 0x000000ff04ff79a7 */ /* 0x0003ea00081004ff */
[----:B------:R-:W-:Y:S01]  /*4060*/  IMAD.U32 R7, RZ, RZ, UR7 ;  /* 0x00000007ff077e24 */ /* 0x000fe2000f8e00ff */
[----:B------:R-:W2:Y:S04]  /*4070*/  SYNCS.PHASECHK.TRANS64.TRYWAIT P0, [UR4+0x270], R5 ;  /* 0x00027005ff0075a7 */ /* 0x000ea80008001104 */
[----:B------:R-:W-:Y:S01]  /*4080*/  PRMT R6, R0, 0x654, R7 ;  /* 0x0000065400067816 */ /* 0x000fe20000000007 */
[----:B-1----:R-:W-:Y:S01]  /*4090*/  @!P2 IMAD.MOV.U32 R4, RZ, RZ, 0x10 ;  /* 0x00000010ff04a424 */ /* 0x002fe200078e00ff */
[----:B--2---:R-:W-:Y:S06]  /*40a0*/  @!P0 BRA `(.L_x_79) ;  /* 0x0000007c00ac8947 */ /* 0x004fec0003800000 */
.L_x_243:
[----:B------:R-:W-:Y:S01]  /*40b0*/  ULEA UR8, UR5, UR6, 0x4 ;  /* 0x0000000605087291 */ /* 0x000fe2000f8e20ff */
[----:B------:R-:W-:Y:S01]  /*40c0*/  SEL R3, R6, R3, !P2 ;  /* 0x0000000306037207 */ /* 0x000fe20005000000 */
[----:B------:R-:W-:Y:S01]  /*40d0*/  UIADD3 UR9, UPT, UPT, UR4, 0x260, URZ ;  /* 0x0000026004097890 */ /* 0x000fe2000fffe0ff */
[----:B-1----:R-:W-:Y:S01]  /*40e0*/  LEA R2, R11, UR6, 0x3 ;  /* 0x000000060b027c11 */ /* 0x002fe2000f8e18ff */
[----:B------:R-:W-:Y:S01]  /*40f0*/  UIADD3 UR8, UPT, UPT, UR8, 0x2f0, URZ ;  /* 0x000002f008087890 */ /* 0x000fe2000fffe0ff */
[----:B------:R-:W-:Y:S01]  /*4100*/  SHF.L.U32 R5, R10, 0x1f, RZ ;  /* 0x0000001f0a057819 */ /* 0x000fe200000006ff */
[----:B------:R1:W-:Y:S01]  /*4110*/  @!P2 SYNCS.ARRIVE.TRANS64.RED RZ, [R3+URZ], R4 ;  /* 0x0000000403ffa9a7 */ /* 0x0003e200080004ff */
[----:B------:R-:W-:Y:S01]  /*4120*/  UIADD3 UR4, UPT, UPT, UR5, 0x1, URZ ;  /* 0x0000000105047890 */ /* 0x000fe2000fffe0ff */
[----:B------:R-:W-:-:S03]  /*4130*/  VIADD R8, R8, 0x1 ;  /* 0x0000000108087836 */ /* 0x000fc60000000000 */
[----:B------:R-:W-:Y:S02]  /*4140*/  UISETP.NE.AND UP0, UPT, UR4, 0x2, UPT ;  /* 0x000000020400788c */ /* 0x000fe4000bf05270 */
[----:B------:R-:W-:Y:S06]  /*4150*/  UGETNEXTWORKID.BROADCAST [UR8], [UR9] ;  /* 0x00000000080073ca */ /* 0x000fec0008000100 */
[----:B------:R-:W-:Y:S01]  /*4160*/  USEL UR7, URZ, 0x1, UP0 ;  /* 0x00000001ff077887 */ /* 0x000fe20008000000 */
[----:B------:R-:W-:Y:S01]  /*4170*/  ISETP.NE.AND P0, PT, R8, 0x2, PT ;  /* 0x000000020800780c */ /* 0x000fe20003f05270 */
[----:B------:R-:W-:Y:S01]  /*4180*/  USEL UR5, UR4, URZ, UP0 ;  /* 0x000000ff04057287 */ /* 0x000fe20008000000 */
[----:B------:R-:W2:Y:S03]  /*4190*/  SYNCS.PHASECHK.TRANS64.TRYWAIT P1, [R2+URZ+0x260], R5 ;  /* 0x00026005020075a7 */ /* 0x000ea600080211ff */
[----:B------:R-:W-:Y:S01]  /*41a0*/  LOP3.LUT R12, R12, UR7, RZ, 0x3c, !PT ;  /* 0x000000070c0c7c12 */ /* 0x000fe2000f8e3cff */
[----:B-12---:R-:W-:Y:S07]  /*41b0*/  @!P1 BRA `(.L_x_80) ;  /* 0x0000007c00809947 */ /* 0x006fee0003800000 */
.L_x_244:
[C---:B------:R-:W-:Y:S01]  /*41c0*/  LEA R4, R11.reuse, UR6, 0x4 ;  /* 0x000000060b047c11 */ /* 0x040fe2000f8e20ff */
[----:B-1----:R-:W-:Y:S01]  /*41d0*/  VIADD R2, R2, 0x270 ;  /* 0x0000027002027836 */ /* 0x002fe20000000000 */
[----:B------:R-:W-:Y:S01]  /*41e0*/  SEL R8, R8, RZ, P0 ;  /* 0x000000ff08087207 */ /* 0x000fe20000000000 */
[----:B------:R-:W-:-:S03]  /*41f0*/  VIADD R11, R11, 0x1 ;  /* 0x000000010b0b7836 */ /* 0x000fc60000000000 */
[----:B------:R-:W1:Y:S01]  /*4200*/  LDS.128 R4, [R4+0x2f0] ;  /* 0x0002f00004047984 */ /* 0x000e620000000c00 */
[----:B------:R-:W-:Y:S02]  /*4210*/  PRMT R2, RZ, 0x654, R2 ;  /* 0x00000654ff027816 */ /* 0x000fe40000000002 */
[C---:B------:R-:W-:Y:S01]  /*4220*/  ISETP.NE.AND P1, PT, R11.reuse, 0x2, PT ;  /* 0x000000020b00780c */ /* 0x040fe20003f25270 */
[----:B------:R-:W-:Y:S01]  /*4230*/  @!PT LDS RZ, [RZ] ;  /* 0x00000000fffff984 */ /* 0x000fe20000000800 */
[----:B------:R-:W-:Y:S01]  /*4240*/  @!PT LDS RZ, [RZ] ;  /* 0x00000000fffff984 */ /* 0x000fe20000000800 */
[----:B------:R-:W-:Y:S01]  /*4250*/  @!PT LDS RZ, [RZ] ;  /* 0x00000000fffff984 */ /* 0x000fe20000000800 */
[----:B------:R-:W-:Y:S01]  /*4260*/  @!PT LDS RZ, [RZ] ;  /* 0x00000000fffff984 */ /* 0x000fe20000000800 */
[----:B------:R2:W-:Y:S06]  /*4270*/  MEMBAR.ALL.CTA ;  /* 0x0000000000007992 */ /* 0x0005ec0000008000 */
[----:B--2---:R-:W2:Y:S01]  /*4280*/  FENCE.VIEW.ASYNC.S ;  /* 0x00000000000073c6 */ /* 0x004ea20000000000 */
[----:B------:R-:W-:Y:S01]  /*4290*/  SEL R11, R11, RZ, P1 ;  /* 0x000000ff0b0b7207 */ /* 0x000fe20000800000 */
[----:B--2---:R2:W-:Y:S01]  /*42a0*/  SYNCS.ARRIVE.TRANS64.RED.A1T0 RZ, [R2+URZ], RZ ;  /* 0x000000ff02ff79a7 */ /* 0x0045e200081004ff */
[----:B-1----:R-:W-:-:S02]  /*42b0*/  LOP3.LUT P3, RZ, R6, 0x1, RZ, 0xc0, !PT ;  /* 0x0000000106ff7812 */ /* 0x002fc4000786c0ff */
[----:B------:R-:W-:-:S04]  /*42c0*/  SEL R5, RZ, 0x1, P1 ;  /* 0x00000001ff057807 */ /* 0x000fc80000800000 */
[----:B------:R-:W-:Y:S02]  /*42d0*/  LOP3.LUT R10, R10, R5, RZ, 0x3c, !PT ;  /* 0x000000050a0a7212 */ /* 0x000fe400078e3cff */
[----:B--2---:R-:W-:-:S04]  /*42e0*/  SEL R2, RZ, 0x1, P0 ;  /* 0x00000001ff027807 */ /* 0x004fc80000000000 */
[----:B------:R-:W-:Y:S01]  /*42f0*/  LOP3.LUT R9, R9, R2, RZ, 0x3c, !PT ;  /* 0x0000000209097212 */ /* 0x000fe200078e3cff */
[----:B------:R-:W-:Y:S06]  /*4300*/  @P3 BRA `(.L_x_81) ;  /* 0xfffffffc002c3947 */ /* 0x000fec000383ffff */
[----:B------:R-:W-:Y:S01]  /*4310*/  ULEA UR4, UR5, UR6, 0x3 ;  /* 0x0000000605047291 */ /* 0x000fe2000f8e18ff */
[----:B------:R-:W-:-:S08]  /*4320*/  SHF.L.U32 R3, R12, 0x1f, RZ ;  /* 0x0000001f0c037819 */ /* 0x000fd000000006ff */
[----:B------:R-:W1:Y:S02]  /*4330*/  SYNCS.PHASECHK.TRANS64 P0, [UR4+0x270], R3 ;  /* 0x00027003ff0075a7 */ /* 0x000e640008001004 */
[----:B-1----:R-:W-:Y:S05]  /*4340*/  @P0 BRA `(.L_x_82) ;  /* 0x0000000000080947 */ /* 0x002fea0003800000 */
[----:B------:R-:W1:Y:S02]  /*4350*/  SYNCS.PHASECHK.TRANS64.TRYWAIT P0, [UR4+0x270], R3 ;  /* 0x00027003ff0075a7 */ /* 0x000e640008001104 */
[----:B-1----:R-:W-:Y:S05]  /*4360*/  @!P0 BRA `(.L_x_83) ;  /* 0x0000007c00288947 */ /* 0x002fea0003800000 */
.L_x_82:
[----:B------:R-:W-:-:S04]  /*4370*/  UIADD3 UR7, UPT, UPT, UR5, 0x1, URZ ;  /* 0x0000000105077890 */ /* 0x000fc8000fffe0ff */
[----:B------:R-:W-:-:S04]  /*4380*/  UISETP.NE.AND UP0, UPT, UR7, 0x2, UPT ;  /* 0x000000020700788c */ /* 0x000fc8000bf05270 */
[----:B------:R-:W-:Y:S02]  /*4390*/  USEL UR8, URZ, 0x1, UP0 ;  /* 0x00000001ff087887 */ /* 0x000fe40008000000 */
[----:B------:R-:W-:-:S04]  /*43a0*/  USEL UR7, UR7, URZ, UP0 ;  /* 0x000000ff07077287 */ /* 0x000fc80008000000 */
[----:B------:R-:W-:Y:S01]  /*43b0*/  ULEA UR7, UR7, UR6, 0x3 ;  /* 0x0000000607077291 */ /* 0x000fe2000f8e18ff */
[----:B-1----:R-:W-:-:S04]  /*43c0*/  LOP3.LUT R3, R12, UR8, RZ, 0x3c, !PT ;  /* 0x000000080c037c12 */ /* 0x002fc8000f8e3cff */
[----:B------:R-:W-:-:S04]  /*43d0*/  SHF.L.U32 R0, R3, 0x1f, RZ ;  /* 0x0000001f03007819 */ /* 0x000fc800000006ff */
[----:B------:R-:W1:Y:S02]  /*43e0*/  SYNCS.PHASECHK.TRANS64 P0, [UR7+0x270], R0 ;  /* 0x00027000ff0075a7 */ /* 0x000e640008001007 */
[----:B-1----:R-:W-:Y:S05]  /*43f0*/  @P0 EXIT ;  /* 0x000000000000094d */ /* 0x002fea0003800000 */
[----:B------:R-:W-:Y:S02]  /*4400*/  SHF.L.U32 R3, R3, 0x1f, RZ ;  /* 0x0000001f03037819 */ /* 0x000fe400000006ff */
[----:B------:R-:W-:-:S07]  /*4410*/  MOV R0, UR7 ;  /* 0x0000000700007c02 */ /* 0x000fce0008000f00 */
.L_x_84:
[----:B-1----:R1:W2:Y:S02]  /*4420*/  SYNCS.PHASECHK.TRANS64.TRYWAIT P0, [R0+URZ+0x270], R3 ;  /* 0x00027003000075a7 */ /* 0x0022a400080011ff */
[----:B--2---:R-:W-:Y:S05]  /*4430*/  @!P0 NANOSLEEP.SYNCS 0x989680 ;  /* 0x009896800000895d */ /* 0x004fea0003900000 */
[----:B------:R-:W2:Y:S02]  /*4440*/  @!P0 SYNCS.PHASECHK.TRANS64 P0, [R0+URZ+0x270], R3 ;  /* 0x00027003000085a7 */ /* 0x000ea400080010ff */
[----:B--2---:R-:W-:Y:S05]  /*4450*/  @P0 EXIT ;  /* 0x000000000000094d */ /* 0x004fea0003800000 */
[----:B------:R-:W-:Y:S05]  /*4460*/  BRA `(.L_x_84) ;  /* 0xfffffffc00ec7947 */ /* 0x000fea000383ffff */
.L_x_77:
[----:B------:R-:W-:Y:S05]  /*4470*/  BRA.U UP4, `(.L_x_85) ;  /* 0x0000001104847547 */ /* 0x000fea000b800000 */
[----:B------:R-:W-:Y:S01]  /*4480*/  UMOV UR4, 0x40 ;  /* 0x0000004000047882 */ /* 0x000fe20000000000 */
[----:B------:R-:W-:Y:S01]  /*4490*/  NOP ;  /* 0x0000000000007918 */ /* 0x000fe20000000000 */
[----:B------:R-:W-:Y:S01]  /*44a0*/  ULEA UR5, UR58, UR4, 0x18 ;  /* 0x000000043a057291 */ /* 0x000fe2000f8ec0ff */
[----:B------:R-:W-:Y:S02]  /*44b0*/  UMOV UR6, 0x400 ;  /* 0x0000040000067882 */ /* 0x000fe40000000000 */
[----:B------:R-:W-:-:S06]  /*44c0*/  ULEA UR6, UR58, UR6, 0x18 ;  /* 0x000000063a067291 */ /* 0x000fcc000f8ec0ff */
[----:B------:R-:W1:Y:S02]  /*44d0*/  LDS.U8 R0, [UR5+0x1c] ;  /* 0x00001c05ff007984 */ /* 0x000e640008000000 */
[----:B-1----:R-:W-:-:S13]  /*44e0*/  ISETP.NE.AND P0, PT, R0, RZ, PT ;  /* 0x000000ff0000720c */ /* 0x002fda0003f05270 */
[----:B------:R-:W-:Y:S05]  /*44f0*/  @P0 BRA `(.L_x_86) ;  /* 0x0000000400080947 */ /* 0x000fea0003800000 */
[----:B------:R-:W-:Y:S02]  /*4500*/  UISETP.NE.U32.AND UP1, UPT, UR27, 0x1, UPT ;  /* 0x000000011b00788c */ /* 0x000fe4000bf25070 */
[----:B------:R-:W-:-:S07]  /*4510*/  UIADD3 UR7, UPT, UPT, UR5, 0x8, URZ ;  /* 0x0000000805077890 */ /* 0x000fce000fffe0ff */
[----:B------:R-:W-:Y:S05]  /*4520*/  BRA.U !UP1, `(.L_x_87) ;  /* 0x00000001099c7547 */ /* 0x000fea000b800000 */
[----:B------:R-:W-:Y:S01]  /*4530*/  ELECT P0, URZ, PT ;  /* 0x0000000000ff782f */ /* 0x000fe20003800000 */
[----:B------:R-:W-:-:S12]  /*4540*/  BSSY B0, `(.L_x_87) ;  /* 0x0000025000007945 */ /* 0x000fd80003800000 */
[----:B------:R-:W-:Y:S05]  /*4550*/  @!P0 BRA `(.L_x_88) ;  /* 0x00000000008c8947 */ /* 0x000fea0003800000 */
[----:B------:R-:W-:-:S05]  /*4560*/  UMOV UR4, 0x10 ;  /* 0x0000001000047882 */ /* 0x000fca0000000000 */
[----:B------:R-:W-:Y:S04]  /*4570*/  DEPBAR.LE SB1, 0x36 ;  /* 0x00009d800000791a */ /* 0x000fe80000000000 */
[----:B------:R-:W1:Y:S02]  /*4580*/  UTCATOMSWS.2CTA.FIND_AND_SET.ALIGN UP0, UR4, UR4 ;  /* 0x00000004000475e3 */ /* 0x000e640008200800 */
[----:B-1----:R-:W-:Y:S01]  /*4590*/  MOV R11, UR4 ;  /* 0x00000004000b7c02 */ /* 0x002fe20008000f00 */
[----:B------:R-:W-:Y:S06]  /*45a0*/  BRA.U UP0, `(.L_x_89) ;  /* 0x0000000100187547 */ /* 0x000fec000b800000 */
.L_x_90:
[----:B------:R-:W-:Y:S05]  /*45b0*/  NANOSLEEP 0x64 ;  /* 0x000000640000795d */ /* 0x000fea0003800000 */
[----:B------:R-:W-:-:S05]  /*45c0*/  UMOV UR4, 0x10 ;  /* 0x0000001000047882 */ /* 0x000fca0000000000 */
[----:B------:R-:W-:Y:S04]  /*45d0*/  DEPBAR.LE SB1, 0x36 ;  /* 0x00009d800000791a */ /* 0x000fe80000000000 */
[----:B------:R-:W1:Y:S02]  /*45e0*/  UTCATOMSWS.2CTA.FIND_AND_SET.ALIGN UP0, UR4, UR4 ;  /* 0x00000004000475e3 */ /* 0x000e640008200800 */
[----:B-1----:R-:W-:Y:S01]  /*45f0*/  MOV R11, UR4 ;  /* 0x00000004000b7c02 */ /* 0x002fe20008000f00 */
[----:B------:R-:W-:Y:S05]  /*4600*/  BRA.U !UP0, `(.L_x_90) ;  /* 0xfffffffd08e87547 */ /* 0x000fea000b83ffff */
.L_x_89:
[----:B------:R-:W1:Y:S01]  /*4610*/  LDS R7, [UR5+0x10] ;  /* 0x00001005ff077984 */ /* 0x000e620008000800 */
[----:B------:R-:W-:Y:S01]  /*4620*/  IMAD.U32 R5, RZ, RZ, UR6 ;  /* 0x00000006ff057e24 */ /* 0x000fe2000f8e00ff */
[----:B------:R-:W-:-:S03]  /*4630*/  MOV R4, UR29 ;  /* 0x0000001d00047c02 */ /* 0x000fc60008000f00 */
[----:B------:R-:W-:Y:S01]  /*4640*/  VIADD R5, R5, 0x310 ;  /* 0x0000031005057836 */ /* 0x000fe20000000000 */
[----:B-1----:R-:W-:-:S04]  /*4650*/  SHF.L.U32 R7, R7, 0x1f, RZ ;  /* 0x0000001f07077819 */ /* 0x002fc800000006ff */
[----:B------:R-:W1:Y:S02]  /*4660*/  SYNCS.PHASECHK.TRANS64.TRYWAIT P0, [UR5+0x8], R7 ;  /* 0x00000807ff0075a7 */ /* 0x000e640008001105 */
[----:B-1----:R-:W-:Y:S05]  /*4670*/  @P0 BRA `(.L_x_91) ;  /* 0x0000000000080947 */ /* 0x002fea0003800000 */
[----:B------:R-:W1:Y:S02]  /*4680*/  SYNCS.PHASECHK.TRANS64.TRYWAIT P0, [UR5+0x8], R7 ;  /* 0x00000807ff0075a7 */ /* 0x000e640008001105 */
[----:B-1----:R-:W-:Y:S05]  /*4690*/  @!P0 BRA `(.L_x_92) ;  /* 0x0000007800748947 */ /* 0x002fea0003800000 */
.L_x_91:
[----:B-1----:R-:W-:Y:S01]  /*46a0*/  HFMA2 R0, -RZ, RZ, 0, 5.9604644775390625e-08 ;  /* 0x00000001ff007431 */ /* 0x002fe200000001ff */
[----:B------:R-:W-:Y:S01]  /*46b0*/  UPRMT UR4, UR29, 0x654, UR7 ;  /* 0x000006541d047896 */ /* 0x000fe20008000007 */
[----:B------:R-:W-:Y:S01]  /*46c0*/  IMAD.MOV.U32 R8, RZ, RZ, 0xffff ;  /* 0x0000ffffff087424 */ /* 0x000fe200078e00ff */
[----:B------:R-:W-:Y:S01]  /*46d0*/  PRMT R4, R4, 0x654, R5 ;  /* 0x0000065404047816 */ /* 0x000fe20000000005 */
[----:B------:R-:W-:Y:S02]  /*46e0*/  IMAD.MOV.U32 R6, RZ, RZ, 0x4 ;  /* 0x00000004ff067424 */ /* 0x000fe400078e00ff */
[----:B------:R-:W-:Y:S01]  /*46f0*/  IMAD.SHL.U32 R9, R11, 0x20, RZ ;  /* 0x000000200b097824 */ /* 0x000fe200078e00ff */
[----:B------:R-:W-:Y:S02]  /*4700*/  MOV R5, UR4 ;  /* 0x0000000400057c02 */ /* 0x000fe40008000f00 */
[-C--:B------:R-:W-:Y:S01]  /*4710*/  SHF.L.U32 R8, R8, R11.reuse, RZ ;  /* 0x0000000b08087219 */ /* 0x080fe200000006ff */
[----:B------:R1:W-:Y:S01]  /*4720*/  SYNCS.ARRIVE.TRANS64.RED RZ, [UR4], R6 ;  /* 0x00000006ffff79a7 */ /* 0x0003e20008000404 */
[----:B------:R-:W-:Y:S01]  /*4730*/  SHF.L.U32 R7, R0, R11, RZ ;  /* 0x0000000b00077219 */ /* 0x000fe200000006ff */
[----:B------:R1:W-:Y:S04]  /*4740*/  STS [UR6+0x310], R9 ;  /* 0x00031009ff007988 */ /* 0x0003e80008000806 */
[----:B------:R1:W-:Y:S04]  /*4750*/  STAS [R4.64], R11 ;  /* 0x0000000b04007dbd */ /* 0x0003e8000c0008ff */
[----:B------:R1:W-:Y:S04]  /*4760*/  ATOMS.OR RZ, [UR5+0x14], R8 ;  /* 0x00001408ffff798c */ /* 0x0003e8000b000005 */
[----:B------:R1:W-:Y:S04]  /*4770*/  ATOMS.OR RZ, [UR5+0x18], R7 ;  /* 0x00001807ffff798c */ /* 0x0003e8000b000005 */
[----:B------:R1:W-:Y:S02]  /*4780*/  ATOMS.XOR RZ, [UR5+0x10], R0 ;  /* 0x00001000ffff798c */ /* 0x0003e4000b800005 */
.L_x_88:
[----:B------:R-:W-:Y:S05]  /*4790*/  BSYNC B0 ;  /* 0x0000000000007941 */ /* 0x000fea0003800000 */
.L_x_87:
[----:B------:R-:W-:Y:S05]  /*47a0*/  BRA.U UP1, `(.L_x_93) ;  /* 0x00000001016c7547 */ /* 0x000fea000b800000 */
[----:B------:R-:W-:-:S03]  /*47b0*/  UMOV UR4, 0xffffffff ;  /* 0xffffffff00047882 */ /* 0x000fc60000000000 */
[----:B------:R-:W-:Y:S05]  /*47c0*/  BRA.DIV UR4, `(.L_x_94) ;  /* 0x0000007a04407947 */ /* 0x000fea000b800000 */
[----:B------:R-:W-:-:S13]  /*47d0*/  ELECT P6, URZ, PT ;  /* 0x0000000000ff782f */ /* 0x000fda00038c0000 */
.L_x_248:
[----:B------:R-:W-:Y:S05]  /*47e0*/  @!P6 BRA `(.L_x_93) ;  /* 0x00000000005ce947 */ /* 0x000fea0003800000 */
[----:B-1----:R-:W1:Y:S02]  /*47f0*/  LDS R5, [UR5+0x10] ;  /* 0x00001005ff057984 */ /* 0x002e640008000800 */
[----:B-1----:R-:W-:-:S04]  /*4800*/  SHF.L.U32 R5, R5, 0x1f, RZ ;  /* 0x0000001f05057819 */ /* 0x002fc800000006ff */
[----:B------:R-:W1:Y:S02]  /*4810*/  SYNCS.PHASECHK.TRANS64.TRYWAIT P0, [UR5+0x8], R5 ;  /* 0x00000805ff0075a7 */ /* 0x000e640008001105 */
[----:B-1----:R-:W-:Y:S05]  /*4820*/  @P0 BRA `(.L_x_95) ;  /* 0x0000000000080947 */ /* 0x002fea0003800000 */
[----:B------:R-:W1:Y:S02]  /*4830*/  SYNCS.PHASECHK.TRANS64.TRYWAIT P0, [UR5+0x8], R5 ;  /* 0x00000805ff0075a7 */ /* 0x000e640008001105 */
[----:B-1----:R-:W-:Y:S05]  /*4840*/  @!P0 BRA `(.L_x_96) ;  /* 0x0000007800408947 */ /* 0x002fea0003800000 */
.L_x_95:
[----:B------:R-:W2:Y:S01]  /*4850*/  LDS R7, [UR6+0x310] ;  /* 0x00031006ff077984 */ /* 0x000ea20008000800 */
[----:B-1----:R-:W-:Y:S02]  /*4860*/  HFMA2 R0, -RZ, RZ, 0, 5.9604644775390625e-08 ;  /* 0x00000001ff007431 */ /* 0x002fe400000001ff */
[----:B------:R-:W-:Y:S01]  /*4870*/  IMAD.MOV.U32 R4, RZ, RZ, 0xffff ;  /* 0x0000ffffff047424 */ /* 0x000fe200078e00ff */
[----:B------:R-:W-:Y:S01]  /*4880*/  UPRMT UR4, UR29, 0x654, UR7 ;  /* 0x000006541d047896 */ /* 0x000fe20008000007 */
[----:B--2---:R-:W-:-:S03]  /*4890*/  IMAD.SHL.U32 R5, R7, 0x20, RZ ;  /* 0x0000002007057824 */ /* 0x004fc600078e00ff */
[-C--:B------:R-:W-:Y:S02]  /*48a0*/  SHF.L.U32 R4, R4, R7.reuse, RZ ;  /* 0x0000000704047219 */ /* 0x080fe400000006ff */
[----:B------:R-:W-:Y:S01]  /*48b0*/  SHF.L.U32 R7, R0, R7, RZ ;  /* 0x0000000700077219 */ /* 0x000fe200000006ff */
[----:B------:R2:W-:Y:S04]  /*48c0*/  STS [UR6+0x310], R5 ;  /* 0x00031005ff007988 */ /* 0x0005e80008000806 */
[----:B------:R2:W-:Y:S04]  /*48d0*/  ATOMS.OR RZ, [UR5+0x14], R4 ;  /* 0x00001404ffff798c */ /* 0x0005e8000b000005 */
[----:B------:R2:W-:Y:S01]  /*48e0*/  ATOMS.OR RZ, [UR5+0x18], R7 ;  /* 0x00001807ffff798c */ /* 0x0005e2000b000005 */
[----:B------:R-:W-:Y:S03]  /*48f0*/  SYNCS.ARRIVE.TRANS64.RED.A1T0 RZ, [UR4], RZ ;  /* 0x000000ffffff79a7 */ /* 0x000fe60008100404 */
[----:B------:R2:W-:Y:S01]  /*4900*/  ATOMS.XOR RZ, [UR5+0x10], R0 ;  /* 0x00001000ffff798c */ /* 0x0005e2000b800005 */
[----:B------:R-:W-:Y:S05]  /*4910*/  BRA `(.L_x_93) ;  /* 0x0000000000107947 */ /* 0x000fea0003800000 */
.L_x_86:
[----:B------:R-:W-:Y:S02]  /*4920*/  MOV R0, 0xffffffff ;  /* 0xffffffff00007802 */ /* 0x000fe40000000f00 */
[----:B------:R-:W-:-:S03]  /*4930*/  MOV R4, 0x4960 ;  /* 0x0000496000047802 */ /* 0x000fc60000000f00 */
[----:B------:R1:W-:Y:S04]  /*4940*/  STS [UR6+0x310], R0 ;  /* 0x00031000ff007988 */ /* 0x0003e80008000806 */
[----:B-1---5:R-:W-:Y:S05]  /*4950*/  CALL.REL.NOINC `($__internal_1_$__cuda_sm10x_tcgen05_guardrail_trap_phase_invalid_during_alloc) ;  /* 0x0000008000107944 */ /* 0x022fea0003c00000 */
.L_x_93:
[----:B------:R-:W-:Y:S05]  /*4960*/  WARPSYNC.ALL ;  /* 0x0000000000007948 */ /* 0x000fea0003800000 */
[----:B------:R-:W3:Y:S01]  /*4970*/  S2UR UR4, SR_CgaCtaId ;  /* 0x00000000000479c3 */ /* 0x000ee20000008800 */
[----:B------:R-:W-:Y:S01]  /*4980*/  UMOV UR13, 0x400 ;  /* 0x00000400000d7882 */ /* 0x000fe20000000000 */
[----:B------:R-:W-:-:S06]  /*4990*/  NOP ;  /* 0x0000000000007918 */ /* 0x000fcc0000000000 */
[----:B------:R-:W-:Y:S06]  /*49a0*/  BAR.ARV 0x6, 0xa0 ;  /* 0x0182800000007b1d */ /* 0x000fec0000002000 */
[----:B------:R-:W4:Y:S01]  /*49b0*/  LDCU UR6, c[0x0][0x38c] ;  /* 0x00007180ff0677ac */ /* 0x000f220008000800 */
[----:B------:R-:W-:Y:S01]  /*49c0*/  LOP3.LUT R3, R3, 0xffff, RZ, 0xc0, !PT ;  /* 0x0000ffff03037812 */ /* 0x000fe200078ec0ff */
[----:B-1----:R-:W-:Y:S01]  /*49d0*/  IMAD.MOV.U32 R9, RZ, RZ, 0x1 ;  /* 0x00000001ff097424 */ /* 0x002fe200078e00ff */
[----:B------:R-:W-:Y:S01]  /*49e0*/  LOP3.LUT R2, R2, 0xffff, RZ, 0xc0, !PT ;  /* 0x0000ffff02027812 */ /* 0x000fe200078ec0ff */
[----:B------:R-:W-:Y:S01]  /*49f0*/  IMAD.MOV.U32 R8, RZ, RZ, RZ ;  /* 0x000000ffff087224 */ /* 0x000fe200078e00ff */
[----:B------:R-:W-:Y:S01]  /*4a00*/  R2UR UR16, R3 ;  /* 0x00000000031072ca */ /* 0x000fe200000e0000 */
[----:B------:R-:W-:Y:S01]  /*4a10*/  UMOV UR20, URZ ;  /* 0x000000ff00147c82 */ /* 0x000fe20008000000 */
[----:B------:R-:W-:-:S02]  /*4a20*/  R2UR UR24, R2 ;  /* 0x00000000021872ca */ /* 0x000fc400000e0000 */
[----:B------:R-:W-:Y:S01]  /*4a30*/  CS2R R2, SRZ ;  /* 0x0000000000027805 */ /* 0x000fe2000001ff00 */
[----:B------:R-:W-:Y:S01]  /*4a40*/  UMOV UR10, URZ ;  /* 0x000000ff000a7c82 */ /* 0x000fe20008000000 */
[----:B---3--:R-:W-:Y:S02]  /*4a50*/  ULEA UR13, UR4, UR13, 0x18 ;  /* 0x0000000d040d7291 */ /* 0x008fe4000f8ec0ff */
[----:B------:R-:W-:Y:S02]  /*4a60*/  UISETP.NE.AND UP3, UPT, UR27, URZ, UPT ;  /* 0x000000ff1b00728c */ /* 0x000fe4000bf65270 */
[----:B------:R-:W-:Y:S02]  /*4a70*/  UIADD3 UR5, UPT, UPT, UR13, 0x6500, URZ ;  /* 0x000065000d057890 */ /* 0x000fe4000fffe0ff */
[----:B------:R-:W-:Y:S02]  /*4a80*/  UIADD3 UR4, UPT, UPT, UR13, 0x16d00, URZ ;  /* 0x00016d000d047890 */ /* 0x000fe4000fffe0ff */
[----:B----4-:R-:W-:Y:S01]  /*4a90*/  UIADD3 UR6, UPT, UPT, UR6, 0x1f, URZ ;  /* 0x0000001f06067890 */ /* 0x010fe2000fffe0ff */
[----:B--2---:R-:W1:Y:S01]  /*4aa0*/  LDS R0, [UR13+0x310] ;  /* 0x0003100dff007984 */ /* 0x004e620008000800 */
[----:B------:R-:W-:-:S02]  /*4ab0*/  USHF.R.U32.HI UR5, URZ, 0x4, UR5 ;  /* 0x00000004ff057899 */ /* 0x000fc40008011605 */
[----:B------:R-:W-:Y:S02]  /*4ac0*/  USHF.R.S32.HI UR21, URZ, 0x1f, UR6 ;  /* 0x0000001fff157899 */ /* 0x000fe40008011406 */
[----:B------:R-:W-:Y:S02]  /*4ad0*/  USHF.R.U32.HI UR4, URZ, 0x4, UR4 ;  /* 0x00000004ff047899 */ /* 0x000fe40008011604 */
[----:B------:R-:W-:Y:S02]  /*4ae0*/  ULEA.HI UR21, UR21, UR6, URZ, 0x5 ;  /* 0x0000000615157291 */ /* 0x000fe4000f8f28ff */
[----:B------:R-:W-:Y:S02]  /*4af0*/  ULOP3.LUT UR5, UR5, 0x3fff, URZ, 0xc0, !UPT ;  /* 0x00003fff05057892 */ /* 0x000fe4000f8ec0ff */
[----:B------:R-:W-:Y:S02]  /*4b00*/  USHF.R.S32.HI UR21, URZ, 0x5, UR21 ;  /* 0x00000005ff157899 */ /* 0x000fe40008011415 */
[----:B------:R-:W-:-:S02]  /*4b10*/  ULOP3.LUT UR18, UR4, 0x3fff, URZ, 0xc0, !UPT ;  /* 0x00003fff04127892 */ /* 0x000fc4000f8ec0ff */
[----:B------:R-:W-:Y:S02]  /*4b20*/  UISETP.LT.AND UP0, UPT, UR21, 0x1, UPT ;  /* 0x000000011500788c */ /* 0x000fe4000bf01270 */
[----:B------:R-:W-:Y:S02]  /*4b30*/  ULOP3.LUT UR17, UR5, 0x10000, URZ, 0xfc, !UPT ;  /* 0x0001000005117892 */ /* 0x000fe4000f8efcff */
[----:B------:R-:W-:Y:S02]  /*4b40*/  ULOP3.LUT UR18, UR18, 0x10000, URZ, 0xfc, !UPT ;  /* 0x0001000012127892 */ /* 0x000fe4000f8efcff */
[----:B------:R-:W-:Y:S01]  /*4b50*/  USEL UR25, UR21, 0x1, !UP0 ;  /* 0x0000000115197887 */ /* 0x000fe2000c000000 */
[----:B------:R-:W-:Y:S01]  /*4b60*/  UMOV UR11, URZ ;  /* 0x000000ff000b7c82 */ /* 0x000fe20008000000 */
[----:B------:R-:W-:Y:S01]  /*4b70*/  UMOV UR22, 0x0 ;  /* 0x0000000000167882 */ /* 0x000fe20000000000 */
[----:B------:R-:W-:Y:S01]  /*4b80*/  UMOV UR23, 0x8400010 ;  /* 0x0840001000177882 */ /* 0x000fe20000000000 */
[----:B-1----:R-:W-:-:S15]  /*4b90*/  R2UR UR26, R0 ;  /* 0x00000000001a72ca */ /* 0x002fde00000e0000 */
.L_x_104:
[C---:B------:R-:W-:Y:S02]  /*4ba0*/  LEA R0, R8.reuse, UR13, 0x3 ;  /* 0x0000000d08007c11 */ /* 0x040fe4000f8e18ff */
[----:B------:R-:W-:Y:S02]  /*4bb0*/  SHF.L.U32 R5, R3, 0x1f, RZ ;  /* 0x0000001f03057819 */ /* 0x000fe400000006ff */
[----:B------:R-:W-:Y:S02]  /*4bc0*/  LEA R4, R8, UR13, 0x4 ;  /* 0x0000000d08047c11 */ /* 0x000fe4000f8e20ff */
[----:B------:R-:W1:Y:S02]  /*4bd0*/  SYNCS.PHASECHK.TRANS64.TRYWAIT P0, [R0+URZ+0x260], R5 ;  /* 0x00026005000075a7 */ /* 0x000e6400080011ff */
[----:B-1-3--:R-:W-:Y:S05]  /*4be0*/  @!P0 BRA `(.L_x_97) ;  /* 0x0000007400708947 */ /* 0x00afea0003800000 */
.L_x_249:
[----:B-1----:R-:W1:Y:S01]  /*4bf0*/  LDS.128 R4, [R4+0x2f0] ;  /* 0x0002f00004047984 */ /* 0x002e620000000c00 */
[----:B------:R-:W-:Y:S02]  /*4c00*/  VIADD R0, R0, 0x270 ;  /* 0x0000027000007836 */ /* 0x000fe40000000000 */
[----:B------:R-:W-:Y:S01]  /*4c10*/  VIADD R8, R8, 0x1 ;  /* 0x0000000108087836 */ /* 0x000fe20000000000 */
[----:B------:R-:W-:Y:S01]  /*4c20*/  @!PT LDS RZ, [RZ] ;  /* 0x00000000fffff984 */ /* 0x000fe20000000800 */
[----:B------:R-:W-:Y:S01]  /*4c30*/  @!PT LDS RZ, [RZ] ;  /* 0x00000000fffff984 */ /* 0x000fe20000000800 */
[----:B------:R-:W-:Y:S01]  /*4c40*/  @!PT LDS RZ, [RZ] ;  /* 0x00000000fffff984 */ /* 0x000fe20000000800 */
[----:B------:R-:W-:Y:S01]  /*4c50*/  @!PT LDS RZ, [RZ] ;  /* 0x00000000fffff984 */ /* 0x000fe20000000800 */
[----:B------:R2:W-:Y:S06]  /*4c60*/  MEMBAR.ALL.CTA ;  /* 0x0000000000007992 */ /* 0x0005ec0000008000 */
[----:B--2---:R-:W2:Y:S01]  /*4c70*/  FENCE.VIEW.ASYNC.S ;  /* 0x00000000000073c6 */ /* 0x004ea20000000000 */
[----:B------:R-:W-:-:S04]  /*4c80*/  PRMT R0, RZ, 0x654, R0 ;  /* 0x00000654ff007816 */ /* 0x000fc80000000000 */
[----:B--2---:R2:W-:Y:S01]  /*4c90*/  SYNCS.ARRIVE.TRANS64.RED.A1T0 RZ, [R0+URZ], RZ ;  /* 0x000000ff00ff79a7 */ /* 0x0045e200081004ff */
[----:B-1----:R-:W-:Y:S01]  /*4ca0*/  LOP3.LUT P1, RZ, R6, 0x1, RZ, 0xc0, !PT ;  /* 0x0000000106ff7812 */ /* 0x002fe2000782c0ff */
[----:B--2---:R-:W-:-:S12]  /*4cb0*/  BRA.U UP3, `(.L_x_98) ;  /* 0x0000000103cc7547 */ /* 0x004fd8000b800000 */
[----:B------:R-:W1:Y:S01]  /*4cc0*/  LDCU UR4, c[0x0][0x38c] ;  /* 0x00007180ff0477ac */ /* 0x000e620008000800 */
[----:B------:R-:W-:Y:S02]  /*4cd0*/  PLOP3.LUT P2, PT, PT, PT, PT, 0x80, 0x8 ;  /* 0x000000000008781c */ /* 0x000fe40003f4f070 */
[----:B------:R-:W-:Y:S01]  /*4ce0*/  SHF.L.U32 R5, R9, 0x1f, RZ ;  /* 0x0000001f09057819 */ /* 0x000fe200000006ff */
[----:B------:R-:W-:Y:S02]  /*4cf0*/  ULEA UR19, UR20, UR13, 0x3 ;  /* 0x0000000d14137291 */ /* 0x000fe4000f8e18ff */
[----:B-1----:R-:W-:-:S06]  /*4d00*/  UISETP.GE.AND UP0, UPT, UR4, 0x1, UPT ;  /* 0x000000010400788c */ /* 0x002fcc000bf06270 */
[----:B------:R-:W-:-:S05]  /*4d10*/  PLOP3.LUT P0, PT, PT, PT, UP0, 0x80, 0x8 ;  /* 0x000000000008781c */ /* 0x000fca0003f0f008 */
[----:B------:R-:W-:-:S08]  /*4d20*/  @UP0 ULEA UR4, UR10, UR13, 0x3 ;  /* 0x0000000d0a040291 */ /* 0x000fd0000f8e18ff */
[----:B------:R-:W-:-:S04]  /*4d30*/  @P0 SHF.L.U32 R0, R2, 0x1f, RZ ;  /* 0x0000001f02000819 */ /* 0x000fc800000006ff */
[----:B------:R1:W2:Y:S01]  /*4d40*/  @P0 SYNCS.PHASECHK.TRANS64.TRYWAIT P2, [UR4], R0 ;  /* 0x00000000ff0005a7 */ /* 0x0002a20008041104 */
[----:B------:R-:W3:Y:S02]  /*4d50*/  SYNCS.PHASECHK.TRANS64.TRYWAIT P0, [UR19+0x2a0], R5 ;  /* 0x0002a005ff0075a7 */ /* 0x000ee40008001113 */
[----:B-123--:R-:W-:Y:S05]  /*4d60*/  @!P0 BRA `(.L_x_99) ;  /* 0x0000007400248947 */ /* 0x00efea0003800000 */
.L_x_251:
[----:B------:R-:W-:Y:S01]  /*4d70*/  UMOV UR14, UR11 ;  /* 0x0000000b000e7c82 */ /* 0x000fe20008000000 */
[----:B------:R-:W-:Y:S05]  /*4d80*/  BRA.U !UP0, `(.L_x_100) ;  /* 0x0000000108887547 */ /* 0x000fea000b800000 */
[----:B------:R-:W-:Y:S02]  /*4d90*/  UIADD3 UR14, UPT, UPT, UR25, UR11, URZ ;  /* 0x0000000b190e7290 */ /* 0x000fe4000fffe0ff */
[----:B------:R-:W-:Y:S02]  /*4da0*/  ULEA UR15, UR20, UR26, 0x7 ;  /* 0x0000001a140f7291 */ /* 0x000fe4000f8e38ff */
[----:B------:R-:W-:Y:S01]  /*4db0*/  UPLOP3.LUT UP2, UPT, UPT, UPT, UPT, 0x40, 0x4 ;  /* 0x000000000004789c */ /* 0x000fe20003f4e870 */
[----:B------:R-:W-:Y:S01]  /*4dc0*/  UMOV UR12, UR21 ;  /* 0x00000015000c7c82 */ /* 0x000fe20008000000 */
[----:B------:R-:W-:-:S09]  /*4dd0*/  UMOV UR5, UR10 ;  /* 0x0000000a00057c82 */ /* 0x000fd20008000000 */
.L_x_103:
[----:B--2---:R-:W-:Y:S01]  /*4de0*/  ULEA UR6, UR5, UR13, 0x3 ;  /* 0x0000000d05067291 */ /* 0x004fe2000f8e18ff */
[----:B---3--:R-:W-:Y:S11]  /*4df0*/  @P2 BRA `(.L_x_101) ;  /* 0x00000000000c2947 */ /* 0x008ff60003800000 */
[----:B-1----:R-:W-:Y:S04]  /*4e00*/  SHF.L.U32 R5, R2, 0x1f, RZ ;  /* 0x0000001f02057819 */ /* 0x002fe800000006ff */
[----:B------:R-:W1:Y:S02]  /*4e10*/  SYNCS.PHASECHK.TRANS64.TRYWAIT P0, [UR6], R5 ;  /* 0x00000005ff0075a7 */ /* 0x000e640008001106 */
[----:B-1----:R-:W-:Y:S05]  /*4e20*/  @!P0 BRA `(.L_x_102) ;  /* 0x00000074000c8947 */ /* 0x002fea0003800000 */
.L_x_101:
[----:B------:R-:W-:Y:S01]  /*4e30*/  UISETP.NE.AND UP0, UPT, UR12, 0x1, UPT ;  /* 0x000000010c00788c */ /* 0x000fe2000bf05270 */
[----:B------:R-:W-:Y:S01]  /*4e40*/  PLOP3.LUT P2, PT, PT, PT, PT, 0x80, 0x8 ;  /* 0x000000000008781c */ /* 0x000fe20003f4f070 */
[----:B------:R-:W-:Y:S02]  /*4e50*/  UIADD3 UR4, UPT, UPT, UR5, 0x1, URZ ;  /* 0x0000000105047890 */ /* 0x000fe4000fffe0ff */
[----:B------:R-:W-:Y:S02]  /*4e60*/  ULEA UR8, UR5, UR18, 0x8 ;  /* 0x0000001205087291 */ /* 0x000fe4000f8e40ff */
[----:B------:R-:W-:Y:S01]  /*4e70*/  UISETP.NE.AND UP1, UPT, UR4, 0x21, UPT ;  /* 0x000000210400788c */ /* 0x000fe2000bf25270 */
[----:B------:R-:W-:Y:S01]  /*4e80*/  PLOP3.LUT P0, PT, PT, PT, UP0, 0x80, 0x8 ;  /* 0x000000000008781c */ /* 0x000fe20003f0f008 */
[----:B------:R-:W-:Y:S02]  /*4e90*/  UIADD3 UR11, UPT, UPT, UR11, 0x1, URZ ;  /* 0x000000010b0b7890 */ /* 0x000fe4000fffe0ff */
[----:B------:R-:W-:Y:S02]  /*4ea0*/  USEL UR7, URZ, 0x1, UP1 ;  /* 0x00000001ff077887 */ /* 0x000fe40008800000 */
[----:B------:R-:W-:Y:S01]  /*4eb0*/  USEL UR10, UR4, URZ, UP1 ;  /* 0x000000ff040a7287 */ /* 0x000fe20008800000 */
[----:B------:R-:W-:Y:S01]  /*4ec0*/  UMOV UR9, 0xc0004010 ;  /* 0xc000401000097882 */ /* 0x000fe20000000000 */
[----:B------:R-:W-:Y:S02]  /*4ed0*/  UIADD3 UR12, UPT, UPT, UR12, -0x1, URZ ;  /* 0xffffffff0c0c7890 */ /* 0x000fe4000fffe0ff */
[----:B------:R-:W-:Y:S01]  /*4ee0*/  LOP3.LUT R2, R2, UR7, RZ, 0x3c, !PT ;  /* 0x0000000702027c12 */ /* 0x000fe2000f8e3cff */
[----:B------:R-:W-:Y:S01]  /*4ef0*/  @UP0 ULEA UR4, UR10, UR13, 0x3 ;  /* 0x0000000d0a040291 */ /* 0x000fe2000f8e18ff */
[----:B------:R-:W-:Y:S02]  /*4f00*/  UMOV UR7, 0xc0004010 ;  /* 0xc000401000077882 */ /* 0x000fe40000000000 */
[----:B-1----:R-:W-:Y:S01]  /*4f10*/  @P0 SHF.L.U32 R0, R2, 0x1f, RZ ;  /* 0x0000001f02000819 */ /* 0x002fe200000006ff */
[----:B------:R-:W-:Y:S05]  /*4f20*/  UISETP.NE.AND UP0, UPT, UR11, UR14, UPT ;  /* 0x0000000e0b00728c */ /* 0x000fea000bf05270 */
[----:B------:R2:W3:Y:S01]  /*4f30*/  @P0 SYNCS.PHASECHK.TRANS64.TRYWAIT P2, [UR4], R0 ;  /* 0x00000000ff0005a7 */ /* 0x0004e20008041104 */
[----:B------:R-:W-:Y:S02]  /*4f40*/  UIADD3 UR4, UPT, UPT, UR6, 0x108, URZ ;  /* 0x0000010806047890 */ /* 0x000fe4000fffe0ff */
[----:B------:R-:W-:Y:S03]  /*4f50*/  ULEA UR6, UR5, UR17, 0x7 ;  /* 0x0000001105067291 */ /* 0x000fe6000f8e38ff */
[----:B------:R-:W-:Y:S06]  /*4f60*/  UMOV UR5, UR10 ;  /* 0x0000000a00057c82 */ /* 0x000fec0008000000 */
[----:B------:R2:W-:Y:S01]  /*4f70*/  UTCQMMA.2CTA gdesc[UR6], gdesc[UR8], tmem[UR15], tmem[UR22], idesc[UR23], UP2 ;  /* 0x00ff1608060075ea */ /* 0x0005e2000920030f */
[----:B------:R-:W-:Y:S01]  /*4f80*/  UPLOP3.LUT UP2, UPT, UPT, UPT, UPT, 0x80, 0x8 ;  /* 0x000000000008789c */ /* 0x000fe20003f4f070 */
[----:B------:R2:W-:Y:S01]  /*4f90*/  UTCBAR.2CTA.MULTICAST [UR4], URZ, UR16 ;  /* 0x000000ff040073e9 */ /* 0x0005e20008200810 */
[----:B------:R-:W-:Y:S09]  /*4fa0*/  BRA.U UP0, `(.L_x_103) ;  /* 0xfffffffd008c7547 */ /* 0x000ff2000b83ffff */
.L_x_100:
[----:B--2---:R-:W-:Y:S01]  /*4fb0*/  UIADD3 UR4, UPT, UPT, UR19, 0x280, URZ ;  /* 0x0000028013047890 */ /* 0x004fe2000fffe0ff */
[----:B------:R-:W-:-:S08]  /*4fc0*/  UMOV UR11, UR14 ;  /* 0x0000000e000b7c82 */ /* 0x000fd00008000000 */
[----:B------:R2:W-:Y:S01]  /*4fd0*/  UTCBAR.2CTA.MULTICAST [UR4], URZ, UR24 ;  /* 0x000000ff040073e9 */ /* 0x0005e20008200818 */
[----:B------:R-:W-:Y:S02]  /*4fe0*/  NOP ;  /* 0x0000000000007918 */ /* 0x000fe40000000000 */
.L_x_98:
[----:B--2---:R-:W-:Y:S01]  /*4ff0*/  UIADD3 UR4, UPT, UPT, UR20, 0x1, URZ ;  /* 0x0000000114047890 */ /* 0x004fe2000fffe0ff */
[----:B------:R-:W-:-:S03]  /*5000*/  ISETP.NE.AND P0, PT, R8, 0x2, PT ;  /* 0x000000020800780c */ /* 0x000fc60003f05270 */
[----:B------:R-:W-:Y:S01]  /*5010*/  UISETP.NE.AND UP0, UPT, UR4, 0x4, UPT ;  /* 0x000000040400788c */ /* 0x000fe2000bf05270 */
[----:B-1----:R-:W-:Y:S02]  /*5020*/  SEL R0, RZ, 0x1, P0 ;  /* 0x00000001ff007807 */ /* 0x002fe40000000000 */
[----:B------:R-:W-:Y:S01]  /*5030*/  SEL R8, R8, RZ, P0 ;  /* 0x000000ff08087207 */ /* 0x000fe20000000000 */
[----:B------:R-:W-:Y:S01]  /*5040*/  USEL UR5, URZ, 0x1, UP0 ;  /* 0x00000001ff057887 */ /* 0x000fe20008000000 */
[----:B------:R-:W-:Y:S01]  /*5050*/  LOP3.LUT R3, R3, R0, RZ, 0x3c, !PT ;  /* 0x0000000003037212 */ /* 0x000fe200078e3cff */
[----:B------:R-:W-:-:S04]  /*5060*/  USEL UR20, UR4, URZ, UP0 ;  /* 0x000000ff04147287 */ /* 0x000fc80008000000 */
[----:B------:R-:W-:Y:S01]  /*5070*/  LOP3.LUT R9, R9, UR5, RZ, 0x3c, !PT ;  /* 0x0000000509097c12 */ /* 0x000fe2000f8e3cff */
[----:B------:R-:W-:Y:S07]  /*5080*/  @P1 BRA `(.L_x_104) ;  /* 0xfffffff800c41947 */ /* 0x000fee000383ffff */
[----:B------:R-:W1:Y:S01]  /*5090*/  S2UR UR8, SR_CgaCtaId ;  /* 0x00000000000879c3 */ /* 0x000e620000008800 */
[----:B------:R-:W-:Y:S01]  /*50a0*/  ELECT P0, URZ, PT ;  /* 0x0000000000ff782f */ /* 0x000fe20003800000 */
[----:B------:R-:W-:Y:S01]  /*50b0*/  HFMA2 R0, -RZ, RZ, 0, 5.9604644775390625e-08 ;  /* 0x00000001ff007431 */ /* 0x000fe200000001ff */
[----:B------:R-:W-:-:S05]  /*50c0*/  UMOV UR4, 0x40 ;  /* 0x0000004000047882 */ /* 0x000fca0000000000 */
[----:B------:R-:W-:Y:S01]  /*50d0*/  UVIRTCOUNT.DEALLOC.SMPOOL 0x80 ;  /* 0x000000800000784c */ /* 0x000fe20000000000 */
[----:B------:R-:W-:Y:S02]  /*50e0*/  UISETP.NE.AND UP1, UPT, UR27, URZ, UPT ;  /* 0x000000ff1b00728c */ /* 0x000fe4000bf25270 */
[----:B-1----:R-:W-:-:S09]  /*50f0*/  ULEA UR8, UR8, UR4, 0x18 ;  /* 0x0000000408087291 */ /* 0x002fd2000f8ec0ff */
[----:B------:R1:W-:Y:S01]  /*5100*/  @P0 STS.U8 [UR8+0x1c], R0 ;  /* 0x00001c00ff000988 */ /* 0x0003e20008000008 */
[----:B------:R-:W-:Y:S05]  /*5110*/  BRA.U UP1, `(.L_x_105) ;  /* 0x0000000101a07547 */ /* 0x000fea000b800000 */
[----:B------:R-:W-:Y:S01]  /*5120*/  UIADD3 UR7, UPT, UPT, UR13, 0x2a0, URZ ;  /* 0x000002a00d077890 */ /* 0x000fe2000fffe0ff */
[----:B------:R-:W-:-:S03]  /*5130*/  SHF.L.U32 R3, R9, 0x1f, RZ ;  /* 0x0000001f09037819 */ /* 0x000fc600000006ff */
[----:B------:R-:W-:-:S09]  /*5140*/  ULEA UR4, UR20, UR7, 0x3 ;  /* 0x0000000714047291 */ /* 0x000fd2000f8e18ff */
[----:B------:R-:W2:Y:S02]  /*5150*/  SYNCS.PHASECHK.TRANS64.TRYWAIT P0, [UR4], R3 ;  /* 0x00000003ff0075a7 */ /* 0x000ea40008001104 */
[----:B--2---:R-:W-:Y:S05]  /*5160*/  @!P0 BRA `(.L_x_106) ;  /* 0x0000007000548947 */ /* 0x004fea0003800000 */
.L_x_254:
        /* <DEDUP_REMOVED lines=9> */
.L_x_256:
        /* <DEDUP_REMOVED lines=9> */
.L_x_258:
[----:B------:R-:W-:-:S04]  /*5290*/  UIADD3 UR4, UPT, UPT, UR4, 0x1, URZ ;  /* 0x0000000104047890 */ /* 0x000fc8000fffe0ff */
[----:B------:R-:W-:-:S04]  /*52a0*/  UISETP.NE.AND UP0, UPT, UR4, 0x4, UPT ;  /* 0x000000040400788c */ /* 0x000fc8000bf05270 */
[----:B------:R-:W-:Y:S02]  /*52b0*/  USEL UR5, URZ, 0x1, UP0 ;  /* 0x00000001ff057887 */ /* 0x000fe40008000000 */
[----:B------:R-:W-:-:S04]  /*52c0*/  USEL UR4, UR4, URZ, UP0 ;  /* 0x000000ff04047287 */ /* 0x000fc80008000000 */
[----:B------:R-:W-:Y:S01]  /*52d0*/  ULEA UR4, UR4, UR7, 0x3 ;  /* 0x0000000704047291 */ /* 0x000fe2000f8e18ff */
[----:B-1----:R-:W-:-:S04]  /*52e0*/  LOP3.LUT R3, R2, UR5, RZ, 0x3c, !PT ;  /* 0x0000000502037c12 */ /* 0x002fc8000f8e3cff */
[----:B------:R-:W-:Y:S01]  /*52f0*/  SHF.L.U32 R3, R3, 0x1f, RZ ;  /* 0x0000001f03037819 */ /* 0x000fe200000006ff */
[----:B------:R-:W-:-:S04]  /*5300*/  IMAD.U32 R0, RZ, RZ, UR4 ;  /* 0x00000004ff007e24 */ /* 0x000fc8000f8e00ff */
[----:B------:R1:W2:Y:S03]  /*5310*/  SYNCS.PHASECHK.TRANS64.TRYWAIT P0, [R0+URZ], R3 ;  /* 0x00000003000075a7 */ /* 0x0002a600080011ff */
[----:B--2---:R-:W-:Y:S05]  /*5320*/  @!P0 NANOSLEEP.SYNCS 0x989680 ;  /* 0x009896800000895d */ /* 0x004fea0003900000 */
[----:B------:R-:W2:Y:S02]  /*5330*/  @!P0 SYNCS.PHASECHK.TRANS64 P0, [R0+URZ], R3 ;  /* 0x00000003000085a7 */ /* 0x000ea400080010ff */
[----:B--2---:R-:W-:Y:S05]  /*5340*/  @P0 BRA `(.L_x_109) ;  /* 0x0000000000200947 */ /* 0x004fea0003800000 */
.L_x_110:
[----:B--2---:R2:W4:Y:S02]  /*5350*/  SYNCS.PHASECHK.TRANS64.TRYWAIT P0, [R0+URZ], R3 ;  /* 0x00000003000075a7 */ /* 0x00452400080011ff */
[----:B----4-:R-:W-:Y:S05]  /*5360*/  @!P0 NANOSLEEP.SYNCS 0x989680 ;  /* 0x009896800000895d */ /* 0x010fea0003900000 */
[----:B------:R-:W4:Y:S02]  /*5370*/  @!P0 SYNCS.PHASECHK.TRANS64 P0, [R0+URZ], R3 ;  /* 0x00000003000085a7 */ /* 0x000f2400080010ff */
[----:B----4-:R-:W-:Y:S05]  /*5380*/  @!P0 BRA `(.L_x_110) ;  /* 0xfffffffc00f08947 */ /* 0x010fea000383ffff */
[----:B------:R-:W-:Y:S05]  /*5390*/  BRA `(.L_x_109) ;  /* 0x00000000000c7947 */ /* 0x000fea0003800000 */
.L_x_105:
[----:B------:R-:W-:-:S04]  /*53a0*/  UIADD3 UR4, UPT, UPT, UR13, 0x2e0, URZ ;  /* 0x000002e00d047890 */ /* 0x000fc8000fffe0ff */
[----:B------:R-:W-:-:S09]  /*53b0*/  UPRMT UR4, UR29, 0x654, UR4 ;  /* 0x000006541d047896 */ /* 0x000fd20008000004 */
[----:B------:R-:W-:Y:S03]  /*53c0*/  SYNCS.ARRIVE.TRANS64.RED.A1T0 RZ, [UR4], RZ ;  /* 0x000000ffffff79a7 */ /* 0x000fe60008100404 */
.L_x_109:
[----:B-12---:R-:W-:Y:S01]  /*53d0*/  SHF.L.U32 R3, RZ, 0x1f, RZ ;  /* 0x0000001fff037819 */ /* 0x006fe200000006ff */
[----:B------:R-:W-:Y:S01]  /*53e0*/  UIADD3 UR4, UPT, UPT, UR13, 0x2e0, URZ ;  /* 0x000002e00d047890 */ /* 0x000fe2000fffe0ff */
[----:B------:R-:W-:Y:S02]  /*53f0*/  PLOP3.LUT P0, PT, PT, PT, UP1, 0x80, 0x8 ;  /* 0x000000000008781c */ /* 0x000fe40003f0f018 */
[----:B------:R-:W1:Y:S02]  /*5400*/  SYNCS.PHASECHK.TRANS64.TRYWAIT P1, [UR13+0x2e0], R3 ;  /* 0x0002e003ff0075a7 */ /* 0x000e64000802110d */
[----:B-1----:R-:W-:Y:S09]  /*5410*/  @!P1 BRA `(.L_x_111) ;  /* 0x0000006c00f09947 */ /* 0x002ff20003800000 */
.L_x_260:
[----:B------:R-:W-:Y:S01]  /*5420*/  @!UP1 UPRMT UR4, UR29, 0x654, UR4 ;  /* 0x000006541d049896 */ /* 0x000fe20008000004 */
[----:B------:R-:W-:Y:S01]  /*5430*/  UMOV UR5, 0xffff ;  /* 0x0000ffff00057882 */ /* 0x000fe20000000000 */
[----:B------:R-:W-:-:S07]  /*5440*/  UMOV UR6, 0x1 ;  /* 0x0000000100067882 */ /* 0x000fce0000000000 */
[----:B------:R-:W-:Y:S01]  /*5450*/  @!P0 SYNCS.ARRIVE.TRANS64.RED.A1T0 RZ, [UR4], RZ ;  /* 0x000000ffffff89a7 */ /* 0x000fe20008100404 */
[----:B------:R-:W-:Y:S01]  /*5460*/  NOP ;  /* 0x0000000000007918 */ /* 0x000fe20000000000 */
[----:B-1----:R-:W1:Y:S01]  /*5470*/  LDS R0, [UR8+0x14] ;  /* 0x00001408ff007984 */ /* 0x002e620008000800 */
[----:B------:R-:W-:-:S04]  /*5480*/  ULOP3.LUT UR4, UR26, 0xffff, URZ, 0xc0, !UPT ;  /* 0x0000ffff1a047892 */ /* 0x000fc8000f8ec0ff */
[----:B------:R-:W-:-:S04]  /*5490*/  USHF.R.U32.HI UR4, URZ, 0x5, UR4 ;  /* 0x00000005ff047899 */ /* 0x000fc80008011604 */
[----:B------:R-:W-:Y:S02]  /*54a0*/  USHF.L.U32 UR5, UR5, UR4, URZ ;  /* 0x0000000405057299 */ /* 0x000fe400080006ff */
[----:B------:R-:W-:-:S04]  /*54b0*/  USHF.L.U32 UR4, UR6, UR4, URZ ;  /* 0x0000000406047299 */ /* 0x000fc800080006ff */
[----:B-1----:R-:W-:-:S04]  /*54c0*/  LOP3.LUT R0, R0, UR5, RZ, 0xc0, !PT ;  /* 0x0000000500007c12 */ /* 0x002fc8000f8ec0ff */
[----:B------:R-:W-:-:S13]  /*54d0*/  ISETP.NE.AND P0, PT, R0, UR5, PT ;  /* 0x0000000500007c0c */ /* 0x000fda000bf05270 */
[----:B------:R-:W-:Y:S05]  /*54e0*/  @P0 BRA `(.L_x_112) ;  /* 0x0000000000580947 */ /* 0x000fea0003800000 */
[----:B------:R-:W1:Y:S02]  /*54f0*/  LDS R0, [UR8+0x18] ;  /* 0x00001808ff007984 */ /* 0x000e640008000800 */
[----:B-1----:R-:W-:-:S04]  /*5500*/  LOP3.LUT R0, R0, UR4, RZ, 0xc0, !PT ;  /* 0x0000000400007c12 */ /* 0x002fc8000f8ec0ff */
[----:B------:R-:W-:-:S13]  /*5510*/  ISETP.NE.AND P0, PT, R0, UR4, PT ;  /* 0x0000000400007c0c */ /* 0x000fda000bf05270 */
[----:B------:R-:W-:Y:S05]  /*5520*/  @P0 BRA `(.L_x_113) ;  /* 0x00000000003c0947 */ /* 0x000fea0003800000 */
[----:B------:R-:W1:Y:S01]  /*5530*/  S2R R2, SR_LANEID ;  /* 0x0000000000027919 */ /* 0x000e620000000000 */
[----:B------:R-:W-:Y:S01]  /*5540*/  ULOP3.LUT UR5, URZ, UR5, URZ, 0x33, !UPT ;  /* 0x00000005ff057292 */ /* 0x000fe2000f8e33ff */
[----:B------:R-:W-:Y:S01]  /*5550*/  LOP3.LUT R4, RZ, UR4, RZ, 0x33, !PT ;  /* 0x00000004ff047c12 */ /* 0x000fe2000f8e33ff */
[----:B------:R-:W-:Y:S02]  /*5560*/  VOTEU.ANY UR4, UPT, PT ;  /* 0x0000000000047886 */ /* 0x000fe400038e0100 */
[----:B------:R-:W-:Y:S01]  /*5570*/  UFLO.U32 UR4, UR4 ;  /* 0x00000004000472bd */ /* 0x000fe200080e0000 */
[----:B------:R-:W2:Y:S01]  /*5580*/  REDUX UR6, R4 ;  /* 0x00000000040673c4 */ /* 0x000ea20000000000 */
[----:B------:R-:W-:-:S06]  /*5590*/  IMAD.U32 R0, RZ, RZ, UR5 ;  /* 0x00000005ff007e24 */ /* 0x000fcc000f8e00ff */
[----:B------:R4:W-:Y:S01]  /*55a0*/  UTCATOMSWS.AND URZ, UR5 ;  /* 0x0000000500ff79e3 */ /* 0x0009e20008000000 */
[----:B------:R-:W3:Y:S01]  /*55b0*/  REDUX UR7, R0 ;  /* 0x00000000000773c4 */ /* 0x000ee20000000000 */
[----:B-1----:R-:W-:Y:S01]  /*55c0*/  ISETP.EQ.U32.AND P0, PT, R2, UR4, PT ;  /* 0x0000000402007c0c */ /* 0x002fe2000bf02070 */
[----:B--2---:R-:W-:Y:S01]  /*55d0*/  IMAD.U32 R2, RZ, RZ, UR6 ;  /* 0x00000006ff027e24 */ /* 0x004fe2000f8e00ff */
[----:B---3--:R-:W-:-:S11]  /*55e0*/  MOV R3, UR7 ;  /* 0x0000000700037c02 */ /* 0x008fd60008000f00 */
[----:B------:R4:W-:Y:S04]  /*55f0*/  @P0 ATOMS.AND RZ, [UR8+0x14], R3 ;  /* 0x00001403ffff098c */ /* 0x0009e8000a800008 */
[----:B------:R4:W-:Y:S01]  /*5600*/  @P0 ATOMS.AND RZ, [UR8+0x18], R2 ;  /* 0x00001802ffff098c */ /* 0x0009e2000a800008 */
[----:B------:R-:W-:Y:S05]  /*5610*/  BRA `(.L_x_114) ;  /* 0x0000000000147947 */ /* 0x000fea0003800000 */
.L_x_113:
[----:B------:R-:W-:Y:S02]  /*5620*/  MOV R2, 0x5640 ;  /* 0x0000564000027802 */ /* 0x000fe40000000f00 */
[----:B---3-5:R-:W-:Y:S05]  /*5630*/  CALL.REL.NOINC `($__internal_0_$__cuda_sm10x_tcgen05_guardrail_trap_col_being_dealloced_not_returned_by_alloc) ;  /* 0x0000007000cc7944 */ /* 0x028fea0003c00000 */
[----:B------:R-:W-:Y:S05]  /*5640*/  BRA `(.L_x_114) ;  /* 0x0000000000087947 */ /* 0x000fea0003800000 */
.L_x_112:
[----:B------:R-:W-:Y:S02]  /*5650*/  MOV R2, 0x5670 ;  /* 0x0000567000027802 */ /* 0x000fe40000000f00 */
[----:B---3-5:R-:W-:Y:S05]  /*5660*/  CALL.REL.NOINC `($__internal_2_$__cuda_sm10x_tcgen05_guardrail_trap_unallocated_columns_being_dealloced) ;  /* 0x0000007000d87944 */ /* 0x028fea0003c00000 */
.L_x_114:
[----:B------:R-:W-:Y:S01]  /*5670*/  NOP ;  /* 0x0000000000007918 */ /* 0x000fe20000000000 */
[----:B----4-:R-:W-:Y:S05]  /*5680*/  EXIT ;  /* 0x000000000000794d */ /* 0x010fea0003800000 */
.L_x_85:
[----:B------:R-:W-:-:S09]  /*5690*/  UISETP.NE.OR UP0, UPT, UR13, 0x3, !UP3 ;  /* 0x000000030d00788c */ /* 0x000fd2000df05670 */
[----:B------:R-:W-:Y:S05]  /*56a0*/  BRA.U UP0, `(.L_x_115) ;  /* 0x0000001100c07547 */ /* 0x000fea000b800000 */
[----:B------:R-:W1:Y:S01]  /*56b0*/  LDCU UR31, c[0x0][0x370] ;  /* 0x00006e00ff1f77ac */ /* 0x000e620008000800 */
[----:B------:R-:W2:Y:S01]  /*56c0*/  LDC.64 R16, c[0x0][0x348] ;  /* 0x0000d200ff107b82 */ /* 0x000ea20000000a00 */
[----:B------:R-:W-:Y:S02]  /*56d0*/  HFMA2 R13, -RZ, RZ, 0, 0 ;  /* 0x00000000ff0d7431 */ /* 0x000fe400000001ff */
[----:B------:R-:W-:Y:S01]  /*56e0*/  IMAD.MOV.U32 R15, RZ, RZ, 0x1 ;  /* 0x00000001ff0f7424 */ /* 0x000fe200078e00ff */
[----:B------:R-:W1:Y:S01]  /*56f0*/  LDCU.128 UR48, c[0x0][0xb10] ;  /* 0x00016200ff3077ac */ /* 0x000e620008000c00 */
[----:B------:R-:W-:Y:S01]  /*5700*/  IMAD.MOV.U32 R14, RZ, RZ, RZ ;  /* 0x000000ffff0e7224 */ /* 0x000fe200078e00ff */
[----:B------:R-:W-:Y:S01]  /*5710*/  MOV R7, 0x1000 ;  /* 0x0000100000077802 */ /* 0x000fe20000000f00 */
[----:B------:R-:W3:Y:S01]  /*5720*/  LDCU UR30, c[0x0][0x374] ;  /* 0x00006e80ff1e77ac */ /* 0x000ee20008000800 */
[----:B------:R-:W4:Y:S01]  /*5730*/  LDC.64 R2, c[0x0][0x888] ;  /* 0x00022200ff027b82 */ /* 0x000f220000000a00 */
[----:B------:R-:W3:Y:S01]  /*5740*/  LDCU UR15, c[0x0][0xb0c] ;  /* 0x00016180ff0f77ac */ /* 0x000ee20008000800 */
[----:B------:R-:W2:Y:S06]  /*5750*/  LDCU UR54, c[0x0][0xb20] ;  /* 0x00016400ff3677ac */ /* 0x000eac0008000800 */
[----:B------:R-:W4:Y:S01]  /*5760*/  LDC.64 R4, c[0x0][0x890] ;  /* 0x00022400ff047b82 */ /* 0x000f220000000a00 */
[----:B------:R-:W2:Y:S01]  /*5770*/  LDCU UR4, c[0x0][0xb30] ;  /* 0x00016600ff0477ac */ /* 0x000ea20008000800 */
[----:B------:R-:W-:Y:S01]  /*5780*/  UMOV UR21, 0x400 ;  /* 0x0000040000157882 */ /* 0x000fe20000000000 */
[----:B-1----:R-:W-:-:S02]  /*5790*/  UIMAD.WIDE.U32 UR6, UR31, UR48, URZ ;  /* 0x000000301f0672a5 */ /* 0x002fc4000f8e00ff */
[----:B---3--:R-:W-:Y:S02]  /*57a0*/  UIMAD.WIDE.U32 UR8, UR30, UR51, URZ ;  /* 0x000000331e0872a5 */ /* 0x008fe4000f8e00ff */
[----:B------:R-:W-:Y:S02]  /*57b0*/  ULEA UR21, UR58, UR21, 0x18 ;  /* 0x000000153a157291 */ /* 0x000fe4000f8ec0ff */
[----:B------:R-:W-:Y:S02]  /*57c0*/  UPLOP3.LUT UP2, UPT, UPT, UPT, UPT, 0x40, 0x4 ;  /* 0x000000000004789c */ /* 0x000fe40003f4e870 */
[----:B------:R-:W-:Y:S02]  /*57d0*/  UIADD3 UR37, UPT, UPT, UR21, 0x228, URZ ;  /* 0x0000022815257890 */ /* 0x000fe4000fffe0ff */
[----:B------:R-:W-:Y:S02]  /*57e0*/  UIADD3 UR41, UPT, UPT, UR21, 0x210, URZ ;  /* 0x0000021015297890 */ /* 0x000fe4000fffe0ff */
[----:B------:R-:W-:-:S02]  /*57f0*/  UIADD3 UR33, UPT, UPT, UR21, 0x218, URZ ;  /* 0x0000021815217890 */ /* 0x000fc4000fffe0ff */
[----:B------:R-:W-:Y:S01]  /*5800*/  UIADD3 UR25, UPT, UPT, UR21, 0x220, URZ ;  /* 0x0000022015197890 */ /* 0x000fe2000fffe0ff */
[----:B------:R-:W-:Y:S01]  /*5810*/  UMOV UR6, UR7 ;  /* 0x0000000700067c82 */ /* 0x000fe20008000000 */
[----:B------:R-:W-:Y:S01]  /*5820*/  UMOV UR47, UR9 ;  /* 0x00000009002f7c82 */ /* 0x000fe20008000000 */
[----:B------:R-:W-:Y:S02]  /*5830*/  UISETP.GE.AND UP0, UPT, UR45, 0x1, UPT ;  /* 0x000000012d00788c */ /* 0x000fe4000bf06270 */
[----:B------:R-:W-:Y:S01]  /*5840*/  UISETP.NE.AND UP4, UPT, UR45, 0x1, UPT ;  /* 0x000000012d00788c */ /* 0x000fe2000bf85270 */
[----:B------:R-:W1:Y:S01]  /*5850*/  LDCU.64 UR22, c[0x0][0xb28] ;  /* 0x00016500ff1677ac */ /* 0x000e620008000a00 */
[----:B------:R-:W-:Y:S02]  /*5860*/  UISETP.NE.AND UP6, UPT, UR15, 0x1, UPT ;  /* 0x000000010f00788c */ /* 0x000fe4000bfc5270 */
[----:B------:R-:W-:Y:S02]  /*5870*/  UISETP.NE.AND UP5, UPT, UR50, 0x1, UPT ;  /* 0x000000013200788c */ /* 0x000fe4000bfa5270 */
[----:B------:R-:W-:-:S02]  /*5880*/  UPRMT UR37, UR58, 0x654, UR37 ;  /* 0x000006543a257896 */ /* 0x000fc40008000025 */
[----:B------:R-:W-:Y:S02]  /*5890*/  USHF.R.U32.HI UR52, URZ, UR49, UR6 ;  /* 0x00000031ff347299 */ /* 0x000fe40008011606 */
[----:B------:R-:W-:Y:S02]  /*58a0*/  UPRMT UR46, UR58, 0x654, UR41 ;  /* 0x000006543a2e7896 */ /* 0x000fe40008000029 */
[----:B------:R-:W-:Y:S02]  /*58b0*/  UPRMT UR39, UR58, 0x654, UR33 ;  /* 0x000006543a277896 */ /* 0x000fe40008000021 */
[----:B------:R-:W-:Y:S02]  /*58c0*/  UPRMT UR38, UR58, 0x654, UR25 ;  /* 0x000006543a267896 */ /* 0x000fe40008000019 */
[----:B--2---:R-:W-:Y:S02]  /*58d0*/  USHF.R.U32.HI UR47, URZ, UR54, UR47 ;  /* 0x00000036ff2f7299 */ /* 0x004fe4000801162f */
[----:B------:R-:W-:-:S11]  /*58e0*/  UISETP.NE.AND UP3, UPT, UR4, 0x1, UPT ;  /* 0x000000010400788c */ /* 0x000fd6000bf65270 */
.L_x_126:
[C---:B------:R-:W-:Y:S02]  /*58f0*/  LEA R12, R14.reuse, UR21, 0x3 ;  /* 0x000000150e0c7c11 */ /* 0x040fe4000f8e18ff */
[----:B------:R-:W-:Y:S02]  /*5900*/  SHF.L.U32 R9, R13, 0x1f, RZ ;  /* 0x0000001f0d097819 */ /* 0x000fe400000006ff */
[----:B------:R-:W-:Y:S02]  /*5910*/  LEA R10, R14, UR21, 0x4 ;  /* 0x000000150e0a7c11 */ /* 0x000fe4000f8e20ff */
[----:B------:R-:W2:Y:S02]  /*5920*/  SYNCS.PHASECHK.TRANS64.TRYWAIT P0, [R12+URZ+0x260], R9 ;  /* 0x000260090c0075a7 */ /* 0x000ea400080011ff */
[----:B--23--:R-:W-:Y:S05]  /*5930*/  @!P0 BRA `(.L_x_116) ;  /* 0x0000006800c08947 */ /* 0x00cfea0003800000 */
.L_x_261:
[----:B--2---:R-:W2:Y:S01]  /*5940*/  LDS.128 R8, [R10+0x2f0] ;  /* 0x0002f0000a087984 */ /* 0x004ea20000000c00 */
[----:B------:R-:W-:Y:S01]  /*5950*/  UISETP.GE.AND UP0, UPT, UR45, 0x1, UPT ;  /* 0x000000012d00788c */ /* 0x000fe2000bf06270 */
[----:B------:R-:W-:Y:S01]  /*5960*/  @!PT LDS RZ, [RZ] ;  /* 0x00000000fffff984 */ /* 0x000fe20000000800 */
[----:B------:R-:W-:Y:S01]  /*5970*/  @!PT LDS RZ, [RZ] ;  /* 0x00000000fffff984 */ /* 0x000fe20000000800 */
[----:B------:R-:W-:Y:S01]  /*5980*/  @!PT LDS RZ, [RZ] ;  /* 0x00000000fffff984 */ /* 0x000fe20000000800 */
[----:B------:R-:W-:Y:S01]  /*5990*/  @!PT LDS RZ, [RZ] ;  /* 0x00000000fffff984 */ /* 0x000fe20000000800 */
[----:B------:R3:W-:Y:S06]  /*59a0*/  MEMBAR.ALL.CTA ;  /* 0x0000000000007992 */ /* 0x0007ec0000008000 */
[----:B---3--:R-:W3:Y:S01]  /*59b0*/  FENCE.VIEW.ASYNC.S ;  /* 0x00000000000073c6 */ /* 0x008ee20000000000 */
[----:B--2---:R-:W-:Y:S11]  /*59c0*/  LOP3.LUT P0, RZ, R10, 0x1, RZ, 0xc0, !PT ;  /* 0x000000010aff7812 */ /* 0x004ff6000780c0ff */
[----:B------:R-:W-:Y:S02]  /*59d0*/  @!UPT UIADD3 URZ, UPT, UPT, URZ, URZ, URZ ;  /* 0x000000fffffff290 */ /* 0x000fe4000fffe0ff */
[----:B---3--:R-:W-:Y:S01]  /*59e0*/  VOTEU.ANY UP1, P0 ;  /* 0x0000000000ff7886 */ /* 0x008fe20000020100 */
[----:B------:R-:W-:Y:S11]  /*59f0*/  PLOP3.LUT P0, PT, PT, PT, UP1, 0x80, 0x8 ;  /* 0x000000000008781c */ /* 0x000ff60003f0f018 */
[----:B------:R-:W-:Y:S02]  /*5a00*/  @!UPT UIADD3 URZ, UPT, UPT, URZ, URZ, URZ ;  /* 0x000000fffffff290 */ /* 0x000fe4000fffe0ff */
[----:B------:R-:W-:Y:S02]  /*5a10*/  @P0 SHF.R.U32.HI R0, RZ, 0x10, R9 ;  /* 0x00000010ff000819 */ /* 0x000fe40000011609 */
[----:B------:R-:W-:Y:S02]  /*5a20*/  @P0 MOV R6, R8 ;  /* 0x0000000800060202 */ /* 0x000fe40000000f00 */
[----:B------:R-:W-:Y:S01]  /*5a30*/  @P0 R2UR UR4, R0 ;  /* 0x00000000000402ca */ /* 0x000fe200000e0000 */
[----:B------:R-:W-:Y:S01]  /*5a40*/  VIADD R0, R12, 0x270 ;  /* 0x000002700c007836 */ /* 0x000fe20000000000 */
[----:B------:R-:W-:Y:S02]  /*5a50*/  @P0 LOP3.LUT R8, R9, 0xffff, RZ, 0xc0, !PT ;  /* 0x0000ffff09080812 */ /* 0x000fe400078ec0ff */
[----:B------:R-:W-:Y:S02]  /*5a60*/  @P0 R2UR UR6, R6 ;  /* 0x00000000060602ca */ /* 0x000fe400000e0000 */
[----:B------:R-:W-:Y:S02]  /*5a70*/  PRMT R0, RZ, 0x654, R0 ;  /* 0x00000654ff007816 */ /* 0x000fe40000000000 */
[----:B------:R-:W-:Y:S02]  /*5a80*/  @P0 R2UR UR5, R8 ;  /* 0x00000000080502ca */ /* 0x000fe400000e0000 */
[----:B------:R2:W-:Y:S03]  /*5a90*/  SYNCS.ARRIVE.TRANS64.RED.A1T0 RZ, [R0+URZ], RZ ;  /* 0x000000ff00ff79a7 */ /* 0x0005e600081004ff */
[----:B------:R-:W-:Y:S04]  /*5aa0*/  @UP1 UMOV UR29, UR4 ;  /* 0x00000004001d1c82 */ /* 0x000fe80008000000 */
[----:B------:R-:W-:Y:S04]  /*5ab0*/  @UP1 UMOV UR14, UR6 ;  /* 0x00000006000e1c82 */ /* 0x000fe80008000000 */
[----:B------:R-:W-:Y:S01]  /*5ac0*/  @UP1 UMOV UR13, UR5 ;  /* 0x00000005000d1c82 */ /* 0x000fe20008000000 */
[----:B------:R-:W-:Y:S05]  /*5ad0*/  BRA.U !UP0, `(.L_x_117) ;  /* 0x0000000108a47547 */ /* 0x000fea000b800000 */
[----:B------:R-:W-:Y:S02]  /*5ae0*/  UIMAD.WIDE.U32 UR16, UR13, UR51, URZ ;  /* 0x000000330d1072a5 */ /* 0x000fe4000f8e00ff */
[----:B------:R-:W-:Y:S02]  /*5af0*/  UIMAD.WIDE.U32 UR18, UR14, UR48, URZ ;  /* 0x000000300e1272a5 */ /* 0x000fe4000f8e00ff */
[----:B------:R-:W-:Y:S02]  /*5b00*/  USEL UR4, UR30, UR47, !UP5 ;  /* 0x0000002f1e047287 */ /* 0x000fe4000e800000 */
[----:B------:R-:W-:Y:S02]  /*5b10*/  USEL UR7, UR31, UR52, !UP6 ;  /* 0x000000341f077287 */ /* 0x000fe4000f000000 */
[----:B-1----:R-:W-:Y:S02]  /*5b20*/  UIMAD.WIDE.U32 UR8, UR4, UR22, URZ ;  /* 0x00000016040872a5 */ /* 0x002fe4000f8e00ff */
[----:B------:R-:W-:Y:S01]  /*5b30*/  UIMAD.WIDE.U32 UR10, UR7, UR22, URZ ;  /* 0x00000016070a72a5 */ /* 0x000fe2000f8e00ff */
[----:B------:R-:W-:Y:S02]  /*5b40*/  UMOV UR5, UR17 ;  /* 0x0000001100057c82 */ /* 0x000fe40008000000 */
[----:B------:R-:W-:Y:S03]  /*5b50*/  USHF.R.U32.HI UR6, URZ, UR54, UR5 ;  /* 0x00000036ff067299 */ /* 0x000fe60008011605 */
[----:B------:R-:W-:Y:S01]  /*5b60*/  UMOV UR5, UR19 ;  /* 0x0000001300057c82 */ /* 0x000fe20008000000 */
[----:B------:R-:W-:Y:S02]  /*5b70*/  USEL UR6, UR13, UR6, !UP5 ;  /* 0x000000060d067287 */ /* 0x000fe4000e800000 */
[----:B------:R-:W-:Y:S03]  /*5b80*/  USHF.R.U32.HI UR12, URZ, UR49, UR5 ;  /* 0x00000031ff0c7299 */ /* 0x000fe60008011605 */
[----:B------:R-:W-:Y:S02]  /*5b90*/  UMOV UR5, UR9 ;  /* 0x0000000900057c82 */ /* 0x000fe40008000000 */
[----:B------:R-:W-:Y:S03]  /*5ba0*/  @UP4 USHF.R.U32.HI UR4, URZ, UR23, UR5 ;  /* 0x00000017ff044299 */ /* 0x000fe60008011605 */
[----:B------:R-:W-:Y:S01]  /*5bb0*/  UMOV UR5, UR11 ;  /* 0x0000000b00057c82 */ /* 0x000fe20008000000 */
[----:B------:R-:W-:Y:S02]  /*5bc0*/  UIMAD UR4, UR45, UR4, URZ ;  /* 0x000000042d0472a4 */ /* 0x000fe4000f8e02ff */
[----:B------:R-:W-:Y:S02]  /*5bd0*/  @UP4 USHF.R.U32.HI UR7, URZ, UR23, UR5 ;  /* 0x00000017ff074299 */ /* 0x000fe40008011605 */
[----:B------:R-:W-:Y:S02]  /*5be0*/  UIMAD.WIDE.U32 UR10, UR6, UR22, URZ ;  /* 0x00000016060a72a5 */ /* 0x000fe4000f8e00ff */
[----:B------:R-:W-:Y:S02]  /*5bf0*/  USEL UR5, UR14, UR12, !UP6 ;  /* 0x0000000c0e057287 */ /* 0x000fe4000f000000 */
[----:B------:R-:W-:Y:S02]  /*5c00*/  UIMAD UR8, UR45, UR7, URZ ;  /* 0x000000072d0872a4 */ /* 0x000fe4000f8e02ff */
[----:B------:R-:W-:Y:S03]  /*5c10*/  UISETP.GE.AND UP0, UPT, UR6, UR4, UPT ;  /* 0x000000040600728c */ /* 0x000fe6000bf06270 */
[----:B------:R-:W-:Y:S01]  /*5c20*/  UMOV UR4, UR11 ;  /* 0x0000000b00047c82 */ /* 0x000fe20008000000 */
[----:B------:R-:W-:Y:S02]  /*5c30*/  UISETP.GE.OR UP0, UPT, UR5, UR8, UP0 ;  /* 0x000000080500728c */ /* 0x000fe40008706670 */
[----:B------:R-:W-:Y:S02]  /*5c40*/  USHF.R.U32.HI UR4, URZ, UR23, UR4 ;  /* 0x00000017ff047299 */ /* 0x000fe40008011604 */
[----:B------:R-:W-:Y:S02]  /*5c50*/  UIMAD.WIDE.U32 UR8, UR5, UR22, URZ ;  /* 0x00000016050872a5 */ /* 0x000fe4000f8e00ff */
[----:B------:R-:W-:Y:S04]  /*5c60*/  USEL UR10, UR6, UR4, !UP4 ;  /* 0x00000004060a7287 */ /* 0x000fe8000e000000 */
[----:B------:R-:W-:Y:S01]  /*5c70*/  UIADD3 UR11, UPT, UPT, -UR10, URZ, URZ ;  /* 0x000000ff0a0b7290 */ /* 0x000fe2000fffe1ff */
[----:B------:R-:W-:Y:S02]  /*5c80*/  @!UP0 UMOV UR4, UR9 ;  /* 0x0000000900048c82 */ /* 0x000fe40008000000 */
[----:B------:R-:W-:Y:S02]  /*5c90*/  @!UP0 USHF.R.U32.HI UR4, URZ, UR23, UR4 ;  /* 0x00000017ff048299 */ /* 0x000fe40008011604 */
[----:B------:R-:W-:Y:S02]  /*5ca0*/  UIMAD UR8, UR45, UR11, UR6 ;  /* 0x0000000b2d0872a4 */ /* 0x000fe4000f8e0206 */
[----:B------:R-:W-:Y:S04]  /*5cb0*/  @!UP0 USEL UR4, UR5, UR4, !UP4 ;  /* 0x0000000405048287 */ /* 0x000fe8000e000000 */
[----:B------:R-:W-:Y:S02]  /*5cc0*/  @!UP0 UIMAD UR7, UR7, UR8, UR4 ;  /* 0x00000008070782a4 */ /* 0x000fe4000f8e0204 */
[----:B------:R-:W-:Y:S02]  /*5cd0*/  @!UP0 UIADD3 UR9, UPT, UPT, UR10, -UR4, URZ ;  /* 0x800000040a098290 */ /* 0x000fe4000fffe0ff */
[----:B------:R-:W-:Y:S02]  /*5ce0*/  UIADD3 UR8, UPT, UPT, -UR6, URZ, URZ ;  /* 0x000000ff06087290 */ /* 0x000fe4000fffe1ff */
[----:B------:R-:W-:Y:S02]  /*5cf0*/  UIADD3 UR4, UPT, UPT, -UR5, URZ, URZ ;  /* 0x000000ff05047290 */ /* 0x000fe4000fffe1ff */
[----:B------:R-:W-:Y:S03]  /*5d00*/  @!UP0 UIMAD UR6, UR9, UR45, UR5 ;  /* 0x0000002d090682a4 */ /* 0x000fe6000f8e0205 */
[----:B------:R-:W-:Y:S01]  /*5d10*/  @!UP0 UMOV UR5, UR7 ;  /* 0x0000000700058c82 */ /* 0x000fe20008000000 */
[----:B------:R-:W-:Y:S02]  /*5d20*/  UIMAD UR7, UR15, UR4, UR14 ;  /* 0x000000040f0772a4 */ /* 0x000fe4000f8e020e */
[----:B------:R-:W-:Y:S02]  /*5d30*/  UIMAD UR4, UR50, UR8, UR13 ;  /* 0x00000008320472a4 */ /* 0x000fe4000f8e020d */
[----:B------:R-:W-:Y:S02]  /*5d40*/  UIMAD UR14, UR5, UR15, UR7 ;  /* 0x0000000f050e72a4 */ /* 0x000fe4000f8e0207 */
[----:B------:R-:W-:Y:S11]  /*5d50*/  UIMAD UR13, UR6, UR50, UR4 ;  /* 0x00000032060d72a4 */ /* 0x000ff6000f8e0204 */
[----:B------:R-:W-:Y:S01]  /*5d60*/  @!UPT UIADD3 URZ, UPT, UPT, URZ, URZ, URZ ;  /* 0x000000fffffff290 */ /* 0x000fe2000fffe0ff */
.L_x_117:
[----:B------:R-:W3:Y:S01]  /*5d70*/  @!UP3 LDCU.128 UR8, c[0x0][0xb10] ;  /* 0x00016200ff08b7ac */ /* 0x000ee20008000c00 */
[C---:B----4-:R-:W-:Y:S02]  /*5d80*/  ISETP.NE.U32.AND P1, PT, R4.reuse, RZ, PT ;  /* 0x000000ff0400720c */ /* 0x050fe40003f25070 */
[----:B------:R-:W-:Y:S02]  /*5d90*/  ISETP.NE.U32.AND P0, PT, R4, RZ, PT ;  /* 0x000000ff0400720c */ /* 0x000fe40003f05070 */
[C---:B------:R-:W-:Y:S02]  /*5da0*/  ISETP.NE.AND.EX P1, PT, R5.reuse, RZ, PT, P1 ;  /* 0x000000ff0500720c */ /* 0x040fe40003f25310 */
[----:B------:R-:W-:Y:S01]  /*5db0*/  ISETP.NE.AND.EX P0, PT, R5, RZ, PT, P0 ;  /* 0x000000ff0500720c */ /* 0x000fe20003f05300 */
[----:B------:R-:W4:Y:S01]  /*5dc0*/  @!UP3 LDCU UR5, c[0x0][0xb0c] ;  /* 0x00016180ff05b7ac */ /* 0x000f220008000800 */
[----:B------:R-:W-:Y:S01]  /*5dd0*/  SHF.L.U32 R9, R15, 0x1f, RZ ;  /* 0x0000001f0f097819 */ /* 0x000fe200000006ff */
[----:B------:R-:W-:Y:S02]  /*5de0*/  USHF.L.U32 UR42, UR32, 0x8, URZ ;  /* 0x00000008202a7899 */ /* 0x000fe400080006ff */
[----:B------:R-:W-:Y:S02]  /*5df0*/  USHF.L.U32 UR43, UR20, 0x6, URZ ;  /* 0x00000006142b7899 */ /* 0x000fe400080006ff */
[----:B---3--:R-:W-:Y:S07]  /*5e00*/  UIMAD.WIDE.U32 UR6, UR14, UR8, URZ ;  /* 0x000000080e0672a5 */ /* 0x008fee000f8e00ff */
[----:B------:R-:W-:Y:S01]  /*5e10*/  @!UP3 UMOV UR4, UR7 ;  /* 0x000000070004bc82 */ /* 0x000fe20008000000 */
[----:B----4-:R-:W-:Y:S02]  /*5e20*/  @!UP3 UISETP.NE.AND UP0, UPT, UR5, 0x1, UPT ;  /* 0x000000010500b88c */ /* 0x010fe4000bf05270 */
[----:B------:R-:W-:Y:S02]  /*5e30*/  @!UP3 USHF.R.U32.HI UR4, URZ, UR9, UR4 ;  /* 0x00000009ff04b299 */ /* 0x000fe40008011604 */
[----:B------:R-:W-:Y:S02]  /*5e40*/  UIMAD.WIDE.U32 UR6, UR13, UR11, URZ ;  /* 0x0000000b0d0672a5 */ /* 0x000fe4000f8e00ff */
[----:B------:R-:W-:Y:S02]  /*5e50*/  @!UP3 USEL UR8, UR14, UR4, !UP0 ;  /* 0x000000040e08b287 */ /* 0x000fe4000c000000 */
[----:B------:R-:W-:Y:S03]  /*5e60*/  @!UP3 UISETP.NE.AND UP0, UPT, UR10, 0x1, UPT ;  /* 0x000000010a00b88c */ /* 0x000fe6000bf05270 */
[----:B------:R-:W-:Y:S02]  /*5e70*/  @!UP3 UMOV UR6, UR7 ;  /* 0x000000070006bc82 */ /* 0x000fe40008000000 */
[----:B------:R-:W3:Y:S02]  /*5e80*/  @!UP3 LDCU UR4, c[0x0][0xb20] ;  /* 0x00016400ff04b7ac */ /* 0x000ee40008000800 */
[----:B---3--:R-:W-:Y:S04]  /*5e90*/  @!UP3 USHF.R.U32.HI UR6, URZ, UR4, UR6 ;  /* 0x00000004ff06b299 */ /* 0x008fe80008011606 */
[----:B------:R-:W-:Y:S04]  /*5ea0*/  @!UP3 USEL UR6, UR13, UR6, !UP0 ;  /* 0x000000060d06b287 */ /* 0x000fe8000c000000 */
[----:B------:R-:W-:Y:S02]  /*5eb0*/  @!UP3 UIADD3 UR4, UPT, UPT, -UR8, UR6, URZ ;  /* 0x000000060804b290 */ /* 0x000fe4000fffe1ff */
[----:B------:R-:W-:Y:S02]  /*5ec0*/  @!UP3 UIADD3 UR6, UPT, UPT, UR8, -UR6, URZ ;  /* 0x800000060806b290 */ /* 0x000fe4000fffe0ff */
[----:B------:R-:W-:Y:S02]  /*5ed0*/  @!UP3 UIMAD UR14, UR4, UR5, UR14 ;  /* 0x00000005040eb2a4 */ /* 0x000fe4000f8e020e */
[----:B------:R-:W-:Y:S01]  /*5ee0*/  @!UP3 UIMAD UR13, UR6, UR10, UR13 ;  /* 0x0000000a060db2a4 */ /* 0x000fe2000f8e020d */
[----:B------:R-:W-:Y:S11]  /*5ef0*/  BRA.U UP2, `(.L_x_118) ;  /* 0x0000000102107547 */ /* 0x000ff6000b800000 */
[----:B--2---:R-:W-:Y:S04]  /*5f00*/  MOV R0, UR53 ;  /* 0x0000003500007c02 */ /* 0x004fe80008000f00 */
[----:B------:R-:W-:Y:S04]  /*5f10*/  SHF.L.U32 R11, R0, 0x1f, RZ ;  /* 0x0000001f000b7819 */ /* 0x000fe800000006ff */
[----:B------:R-:W2:Y:S02]  /*5f20*/  SYNCS.PHASECHK.TRANS64.TRYWAIT P2, [UR21+0x258], R11 ;  /* 0x0002580bff0075a7 */ /* 0x000ea40008041115 */
[----:B--2---:R-:W-:Y:S05]  /*5f30*/  @!P2 BRA `(.L_x_119) ;  /* 0x000000640054a947 */ /* 0x004fea0003800000 */
.L_x_118:
[----:B------:R-:W-:Y:S05]  /*5f40*/  @!P1 BRA `(.L_x_120) ;  /* 0x0000000000309947 */ /* 0x000fea0003800000 */
[----:B------:R-:W-:Y:S01]  /*5f50*/  ISETP.NE.U32.AND P1, PT, R2, RZ, PT ;  /* 0x000000ff0200720c */ /* 0x000fe20003f25070 */
[----:B------:R-:W3:Y:S01]  /*5f60*/  LDCU.64 UR4, c[0x0][0x358] ;  /* 0x00006b00ff0477ac */ /* 0x000ee20008000a00 */
[----:B------:R-:W-:Y:S02]  /*5f70*/  IMAD.MOV.U32 R86, RZ, RZ, 0x1 ;  /* 0x00000001ff567424 */ /* 0x000fe400078e00ff */
[----:B------:R-:W-:Y:S11]  /*5f80*/  ISETP.NE.AND.EX P1, PT, R3, RZ, PT, P1 ;  /* 0x000000ff0300720c */ /* 0x000ff60003f25310 */
[----:B------:R-:W-:Y:S02]  /*5f90*/  @!UPT UIADD3 URZ, UPT, UPT, URZ, URZ, URZ ;  /* 0x000000fffffff290 */ /* 0x000fe4000fffe0ff */
[----:B--2---:R-:W2:Y:S01]  /*5fa0*/  @P1 LDC.64 R10, c[0x0][0x888] ;  /* 0x00022200ff0a1b82 */ /* 0x004ea20000000a00 */
[----:B------:R-:W-:Y:S04]  /*5fb0*/  @P1 IMAD R0, R4, UR36, RZ ;  /* 0x0000002404001c24 */ /* 0x000fe8000f8e02ff */
[----:B--2---:R-:W-:Y:S04]  /*5fc0*/  @P1 IMAD.WIDE R10, R0, 0x4, R10 ;  /* 0x00000004000a1825 */ /* 0x004fe800078e020a */
[----:B------:R-:W-:Y:S01]  /*5fd0*/  HFMA2 R0, -RZ, RZ, 0, 5.9604644775390625e-08 ;  /* 0x00000001ff007431 */ /* 0x000fe200000001ff */
[----:B---3-5:R3:W5:Y:S04]  /*5fe0*/  @P1 LDG.E R41, desc[UR4][R10.64] ;  /* 0x000000040a291981 */ /* 0x028768000c1e1900 */
[----:B------:R-:W-:Y:S01]  /*5ff0*/  @!P1 PRMT R86, R0, 0x7610, R86 ;  /* 0x0000761000569816 */ /* 0x000fe20000000056 */
[----:B---3--:R-:W4:Y:S06]  /*6000*/  @!P1 LDC R41, c[0x0][0x880] ;  /* 0x00022000ff299b82 */ /* 0x008f2c0000000800 */
.L_x_120:
[----:B----45:R-:W-:Y:S01]  /*6010*/  @!P0 FSETP.EQ.AND P1, PT, R41, RZ, PT ;  /* 0x000000ff2900820b */ /* 0x030fe20003f22000 */
[----:B------:R-:W-:Y:S01]  /*6020*/  @!UPT UIADD3 URZ, UPT, UPT, URZ, URZ, URZ ;  /* 0x000000fffffff290 */ /* 0x000fe2000fffe0ff */
[----:B------:R-:W-:Y:S11]  /*6030*/  @!P0 BRA `(.L_x_121) ;  /* 0x0000000000188947 */ /* 0x000ff60003800000 */
[----:B------:R-:W-:Y:S02]  /*6040*/  LOP3.LUT P0, RZ, R86, 0xff, RZ, 0xc0, !PT ;  /* 0x000000ff56ff7812 */ /* 0x000fe4000780c0ff */
[----:B------:R-:W-:Y:S04]  /*6050*/  ISETP.NE.U32.AND P1, PT, R2, RZ, PT ;  /* 0x000000ff0200720c */ /* 0x000fe80003f25070 */
[----:B------:R-:W-:Y:S04]  /*6060*/  ISETP.NE.AND.EX P1, PT, R3, RZ, PT, P1 ;  /* 0x000000ff0300720c */ /* 0x000fe80003f25310 */
[----:B------:R-:W-:Y:S03]  /*6070*/  PLOP3.LUT P1, PT, P1, PT, PT, 0x8, 0x80 ;  /* 0x000000000080781c */ /* 0x000fe60000f2e170 */
[----:B------:R-:W-:Y:S11]  /*6080*/  @P0 FSETP.EQ.AND P1, PT, R41, RZ, PT ;  /* 0x000000ff2900020b */ /* 0x000ff60003f22000 */
[----:B------:R-:W-:Y:S02]  /*6090*/  @!UPT UIADD3 URZ, UPT, UPT, URZ, URZ, URZ ;  /* 0x000000fffffff290 */ /* 0x000fe4000fffe0ff */
.L_x_121:
[----:B------:R-:W3:Y:S01]  /*60a0*/  SYNCS.PHASECHK.TRANS64.TRYWAIT P2, [UR21+0x230], R9 ;  /* 0x00023009ff0075a7 */ /* 0x000ee20008041115 */
[----:B------:R-:W-:Y:S04]  /*60b0*/  ELECT P0, URZ, PT ;  /* 0x0000000000ff782f */ /* 0x000fe80003800000 */
[----:B------:R-:W-:Y:S11]  /*60c0*/  PLOP3.LUT P1, PT, P1, P0, PT, 0xf2, 0x2f ;  /* 0x00000000002f781c */ /* 0x000ff60000f21e72 */
[----:B------:R-:W-:Y:S02]  /*60d0*/  @!UPT UIADD3 URZ, UPT, UPT, URZ, URZ, URZ ;  /* 0x000000fffffff290 */ /* 0x000fe4000fffe0ff */
[----:B------:R-:W-:Y:S05]  /*60e0*/  @!P1 IADD3 R8, P0, PT, R16, 0x580, RZ ;  /* 0x0000058010089810 */ /* 0x000fea0007f1e0ff */
[----:B------:R-:W-:Y:S01]  /*60f0*/  @!P1 IMAD.X R6, RZ, RZ, R17, P0 ;  /* 0x000000ffff069224 */ /* 0x000fe200000e0611 */
[----:B---3--:R-:W-:Y:S07]  /*6100*/  @!P2 BRA `(.L_x_122) ;  /* 0x0000006000f8a947 */ /* 0x008fee0003800000 */
.L_x_264:
[----:B------:R-:W-:Y:S01]  /*6110*/  @!P1 R2UR UR5, R8 ;  /* 0x00000000080592ca */ /* 0x000fe200000e0000 */
[----:B------:R-:W-:Y:S01]  /*6120*/  VOTEU.ALL UP0, P1 ;  /* 0x0000000000ff7886 */ /* 0x000fe20000800000 */
[----:B------:R-:W-:Y:S01]  /*6130*/  @!P1 R2UR UR4, R6 ;  /* 0x00000000060492ca */ /* 0x000fe200000e0000 */
[----:B------:R-:W-:Y:S01]  /*6140*/  UMOV UR6, 0x0 ;  /* 0x0000000000067882 */ /* 0x000fe20000000000 */
[----:B------:R-:W-:Y:S01]  /*6150*/  UMOV UR7, 0x10000000 ;  /* 0x1000000000077882 */ /* 0x000fe20000000000 */
[----:B------:R-:W-:Y:S01]  /*6160*/  UMOV UR44, UR36 ;  /* 0x00000024002c7c82 */ /* 0x000fe20008000000 */
[----:B------:R-:W-:Y:S01]  /*6170*/  @!UP0 UIADD3 UR40, UPT, UPT, UR21, 0x400, URZ ;  /* 0x0000040015288890 */ /* 0x000fe2000fffe0ff */
[----:B--2---:R-:W-:Y:S01]  /*6180*/  @!P1 IMAD.MOV.U32 R0, RZ, RZ, 0x1000 ;  /* 0x00001000ff009424 */ /* 0x004fe200078e00ff */
[----:B------:R-:W-:Y:S01]  /*6190*/  @!UP0 UIADD3 UR10, UPT, UPT, UR42, 0x80, URZ ;  /* 0x000000802a0a8890 */ /* 0x000fe2000fffe0ff */
[----:B------:R-:W-:Y:S01]  /*61a0*/  @!P1 IADD3 R8, P0, PT, R16, 0x580, RZ ;  /* 0x0000058010089810 */ /* 0x000fe20007f1e0ff */
[----:B------:R-:W-:Y:S01]  /*61b0*/  @!UP0 UIADD3 UR8, UPT, UPT, UR21, 0xc00, URZ ;  /* 0x00000c0015088890 */ /* 0x000fe2000fffe0ff */
[----:B------:R-:W-:Y:S02]  /*61c0*/  VOTEU.ALL UP0, P1 ;  /* 0x0000000000ff7886 */ /* 0x000fe40000800000 */
[----:B------:R-:W-:Y:S01]  /*61d0*/  IMAD.U32 R10, RZ, RZ, UR5 ;  /* 0x00000005ff0a7e24 */ /* 0x000fe2000f8e00ff */
[----:B------:R-:W-:Y:S01]  /*61e0*/  UMOV UR9, UR41 ;  /* 0x0000002900097c82 */ /* 0x000fe20008000000 */
[----:B------:R-:W-:Y:S01]  /*61f0*/  IMAD.U32 R11, RZ, RZ, UR4 ;  /* 0x00000004ff0b7e24 */ /* 0x000fe2000f8e00ff */
[----:B------:R-:W-:Y:S01]  /*6200*/  UMOV UR11, UR43 ;  /* 0x0000002b000b7c82 */ /* 0x000fe20008000000 */
[----:B------:R-:W-:Y:S01]  /*6210*/  UMOV UR12, UR36 ;  /* 0x00000024000c7c82 */ /* 0x000fe20008000000 */
[----:B------:R-:W-:Y:S01]  /*6220*/  @!P1 R2UR UR4, R10 ;  /* 0x000000000a0492ca */ /* 0x000fe200000e0000 */
[----:B------:R-:W-:Y:S01]  /*6230*/  @!P1 IMAD.X R6, RZ, RZ, R17, P0 ;  /* 0x000000ffff069224 */ /* 0x000fe200000e0611 */
[----:B------:R-:W-:Y:S11]  /*6240*/  @!P1 R2UR UR5, R11 ;  /* 0x000000000b0592ca */ /* 0x000ff600000e0000 */
[----:B------:R-:W-:Y:S02]  /*6250*/  @!UPT UIADD3 URZ, UPT, UPT, URZ, URZ, URZ ;  /* 0x000000fffffff290 */ /* 0x000fe4000fffe0ff */
[----:B------:R2:W-:Y:S01]  /*6260*/  @!UP0 UTMALDG.3D [UR40], [UR4], desc[UR6] ;  /* 0x00000628040085b4 */ /* 0x0005e20008011000 */
[----:B------:R-:W-:Y:S05]  /*6270*/  VOTEU.ALL UP0, P1 ;  /* 0x0000000000ff7886 */ /* 0x000fea0000800000 */
[----:B------:R2:W-:Y:S01]  /*6280*/  @!UP0 UTMALDG.3D [UR8], [UR4], desc[UR6] ;  /* 0x00000608040085b4 */ /* 0x0005e20008011000 */
[----:B------:R2:W-:Y:S01]  /*6290*/  @!P1 SYNCS.ARRIVE.TRANS64.RED.A0TR RZ, [UR21+0x210], R0 ;  /* 0x00021000ffff99a7 */ /* 0x0005e20008300415 */
[----:B------:R-:W-:Y:S01]  /*62a0*/  SYNCS.ARRIVE.TRANS64.RED.A1T0 RZ, [UR46], RZ ;  /* 0x000000ffffff79a7 */ /* 0x000fe2000810042e */
[----:B------:R-:W3:Y:S02]  /*62b0*/  SYNCS.PHASECHK.TRANS64.TRYWAIT P2, [UR21+0x238], R9 ;  /* 0x00023809ff0075a7 */ /* 0x000ee40008041115 */
[----:B--23--:R-:W-:Y:S05]  /*62c0*/  @!P2 BRA `(.L_x_123) ;  /* 0x0000006000a0a947 */ /* 0x00cfea0003800000 */
.L_x_266:
        /* <DEDUP_REMOVED lines=10> */
[----:B------:R-:W-:Y:S02]  /*6370*/  @!UP0 UIADD3 UR10, UPT, UPT, UR42, 0xa0, URZ ;  /* 0x000000a02a0a8890 */ /* 0x000fe4000fffe0ff */
[----:B------:R-:W-:Y:S01]  /*6380*/  @!UP0 UIADD3 UR8, UPT, UPT, UR21, 0x1c00, URZ ;  /* 0x00001c0015088890 */ /* 0x000fe2000fffe0ff */
[----:B------:R-:W-:Y:S01]  /*6390*/  IMAD.U32 R10, RZ, RZ, UR5 ;  /* 0x00000005ff0a7e24 */ /* 0x000fe2000f8e00ff */
[----:B------:R-:W-:Y:S01]  /*63a0*/  VOTEU.ALL UP0, P1 ;  /* 0x0000000000ff7886 */ /* 0x000fe20000800000 */
[----:B------:R-:W-:Y:S01]  /*63b0*/  IMAD.U32 R11, RZ, RZ, UR4 ;  /* 0x00000004ff0b7e24 */ /* 0x000fe2000f8e00ff */
[----:B------:R-:W-:Y:S01]  /*63c0*/  UMOV UR9, UR33 ;  /* 0x0000002100097c82 */ /* 0x000fe20008000000 */
[----:B------:R-:W-:Y:S01]  /*63d0*/  UMOV UR11, UR43 ;  /* 0x0000002b000b7c82 */ /* 0x000fe20008000000 */
[----:B------:R-:W-:Y:S01]  /*63e0*/  @!P1 R2UR UR4, R10 ;  /* 0x000000000a0492ca */ /* 0x000fe200000e0000 */
[----:B------:R-:W-:Y:S01]  /*63f0*/  UMOV UR12, UR36 ;  /* 0x00000024000c7c82 */ /* 0x000fe20008000000 */
[----:B------:R-:W-:Y:S01]  /*6400*/  @!P1 R2UR UR5, R11 ;  /* 0x000000000b0592ca */ /* 0x000fe200000e0000 */
[----:B------:R-:W-:Y:S11]  /*6410*/  @!P1 IMAD.X R6, RZ, RZ, R17, P0 ;  /* 0x000000ffff069224 */ /* 0x000ff600000e0611 */
[----:B------:R-:W-:Y:S01]  /*6420*/  @!UPT UIADD3 URZ, UPT, UPT, URZ, URZ, URZ ;  /* 0x000000fffffff290 */ /* 0x000fe2000fffe0ff */
[----:B------:R2:W-:Y:S01]  /*6430*/  @!UP0 UTMALDG.3D [UR32], [UR4], desc[UR6] ;  /* 0x00000620040085b4 */ /* 0x0005e20008011000 */
[----:B------:R-:W-:Y:S05]  /*6440*/  VOTEU.ALL UP0, P1 ;  /* 0x0000000000ff7886 */ /* 0x000fea0000800000 */
[----:B------:R2:W-:Y:S01]  /*6450*/  @!UP0 UTMALDG.3D [UR8], [UR4], desc[UR6] ;  /* 0x00000608040085b4 */ /* 0x0005e20008011000 */
[----:B------:R2:W-:Y:S01]  /*6460*/  @!P1 SYNCS.ARRIVE.TRANS64.RED.A0TR RZ, [UR21+0x218], R0 ;  /* 0x00021800ffff99a7 */ /* 0x0005e20008300415 */
[----:B------:R-:W-:Y:S01]  /*6470*/  SYNCS.ARRIVE.TRANS64.RED.A1T0 RZ, [UR39], RZ ;  /* 0x000000ffffff79a7 */ /* 0x000fe20008100427 */
[----:B------:R-:W3:Y:S02]  /*6480*/  SYNCS.PHASECHK.TRANS64.TRYWAIT P2, [UR21+0x240], R9 ;  /* 0x00024009ff0075a7 */ /* 0x000ee40008041115 */
[----:B--23--:R-:W-:Y:S05]  /*6490*/  @!P2 BRA `(.L_x_124) ;  /* 0x000000600044a947 */ /* 0x00cfea0003800000 */
.L_x_268:
        /* <DEDUP_REMOVED lines=9> */
[----:B------:R-:W-:Y:S01]  /*6530*/  VIADD R14, R14, 0x1 ;  /* 0x000000010e0e7836 */ /* 0x000fe20000000000 */
        /* <DEDUP_REMOVED lines=10> */
[----:B------:R-:W-:Y:S11]  /*65e0*/  UMOV UR12, UR36 ;  /* 0x00000024000c7c82 */ /* 0x000ff60008000000 */
        /* <DEDUP_REMOVED lines=8> */
.L_x_270:
[----:B------:R-:W-:Y:S01]  /*6670*/  UIADD3 UR32, UPT, UPT, UR13, UR59, URZ ;  /* 0x0000003b0d207290 */ /* 0x000fe2000fffe0ff */
[----:B------:R-:W-:Y:S01]  /*6680*/  @!P1 IADD3 R6, P0, PT, R16, 0x580, RZ ;  /* 0x0000058010069810 */ /* 0x000fe20007f1e0ff */
[----:B------:R-:W-:Y:S01]  /*6690*/  UPLOP3.LUT UP2, UPT, UPT, UPT, UPT, 0x80, 0x8 ;  /* 0x000000000008789c */ /* 0x000fe20003f4f070 */
[----:B------:R-:W-:Y:S01]  /*66a0*/  R2UR UR24, R88 ;  /* 0x00000000581872ca */ /* 0x000fe200000e0000 */
[----:B------:R-:W-:Y:S01]  /*66b0*/  VOTEU.ALL UP0, P1 ;  /* 0x0000000000ff7886 */ /* 0x000fe20000800000 */
[----:B------:R-:W-:Y:S01]  /*66c0*/  @!P1 R2UR UR5, R6 ;  /* 0x00000000060592ca */ /* 0x000fe200000e0000 */
[----:B--2---:R-:W-:Y:S01]  /*66d0*/  @!P1 IMAD.X R0, RZ, RZ, R17, P0 ;  /* 0x000000ffff009224 */ /* 0x004fe200000e0611 */
[----:B------:R-:W-:Y:S01]  /*66e0*/  UMOV UR6, 0x0 ;  /* 0x0000000000067882 */ /* 0x000fe20000000000 */
[----:B------:R-:W-:Y:S01]  /*66f0*/  UMOV UR7, 0x10000000 ;  /* 0x1000000000077882 */ /* 0x000fe20000000000 */
[----:B------:R-:W-:Y:S01]  /*6700*/  @!UP0 UIADD3 UR18, UPT, UPT, UR42, 0x60, URZ ;  /* 0x000000602a128890 */ /* 0x000fe2000fffe0ff */
[----:B------:R-:W-:Y:S01]  /*6710*/  ISETP.NE.AND P0, PT, R14, 0x2, PT ;  /* 0x000000020e00780c */ /* 0x000fe20003f05270 */
[----:B------:R-:W-:Y:S01]  /*6720*/  @!UP0 UIADD3 UR16, UPT, UPT, UR21, 0x3400, URZ ;  /* 0x0000340015108890 */ /* 0x000fe2000fffe0ff */
[----:B------:R-:W-:Y:S01]  /*6730*/  @!P1 R2UR UR4, R0 ;  /* 0x00000000000492ca */ /* 0x000fe200000e0000 */
[----:B------:R-:W-:Y:S01]  /*6740*/  @!UP0 UIADD3 UR17, UPT, UPT, UR21, 0x228, URZ ;  /* 0x0000022815118890 */ /* 0x000fe2000fffe0ff */
[----:B------:R-:W-:Y:S01]  /*6750*/  SEL R0, RZ, 0x1, P0 ;  /* 0x00000001ff007807 */ /* 0x000fe20000000000 */
[----:B------:R-:W-:Y:S01]  /*6760*/  @!UP0 UIADD3 UR10, UPT, UPT, UR42, 0xe0, URZ ;  /* 0x000000e02a0a8890 */ /* 0x000fe2000fffe0ff */
[----:B------:R-:W-:Y:S01]  /*6770*/  LOP3.LUT R15, R15, 0x1, RZ, 0x3c, !PT ;  /* 0x000000010f0f7812 */ /* 0x000fe200078e3cff */
[----:B------:R-:W-:Y:S01]  /*6780*/  @!UP0 UIADD3 UR8, UPT, UPT, UR21, 0x3c00, URZ ;  /* 0x00003c0015088890 */ /* 0x000fe2000fffe0ff */
[----:B------:R-:W-:Y:S01]  /*6790*/  IMAD.U32 R8, RZ, RZ, UR5 ;  /* 0x00000005ff087e24 */ /* 0x000fe2000f8e00ff */
[----:B------:R-:W-:Y:S01]  /*67a0*/  VOTEU.ALL UP0, P1 ;  /* 0x0000000000ff7886 */ /* 0x000fe20000800000 */
[----:B------:R-:W-:Y:S01]  /*67b0*/  UMOV UR19, UR43 ;  /* 0x0000002b00137c82 */ /* 0x000fe20008000000 */
[----:B------:R-:W-:Y:S01]  /*67c0*/  UMOV UR20, UR36 ;  /* 0x0000002400147c82 */ /* 0x000fe20008000000 */
[----:B------:R-:W-:Y:S01]  /*67d0*/  UMOV UR11, UR43 ;  /* 0x0000002b000b7c82 */ /* 0x000fe20008000000 */
[----:B------:R-:W-:Y:S01]  /*67e0*/  UMOV UR12, UR36 ;  /* 0x00000024000c7c82 */ /* 0x000fe20008000000 */
[----:B------:R-:W-:Y:S01]  /*67f0*/  UMOV UR9, UR17 ;  /* 0x0000001100097c82 */ /* 0x000fe20008000000 */
[----:B------:R-:W-:Y:S01]  /*6800*/  IMAD.U32 R9, RZ, RZ, UR4 ;  /* 0x00000004ff097e24 */ /* 0x000fe2000f8e00ff */
[----:B------:R-:W-:Y:S01]  /*6810*/  @!P1 R2UR UR4, R8 ;  /* 0x00000000080492ca */ /* 0x000fe200000e0000 */
[----:B------:R-:W-:Y:S01]  /*6820*/  UMOV UR36, UR29 ;  /* 0x0000001d00247c82 */ /* 0x000fe20008000000 */
[----:B------:R-:W-:Y:S02]  /*6830*/  LOP3.LUT R13, R13, R0, RZ, 0x3c, !PT ;  /* 0x000000000d0d7212 */ /* 0x000fe400078e3cff */
[----:B------:R-:W-:Y:S02]  /*6840*/  @!P1 R2UR UR5, R9 ;  /* 0x00000000090592ca */ /* 0x000fe400000e0000 */
[----:B------:R-:W-:Y:S11]  /*6850*/  SEL R14, R14, RZ, P0 ;  /* 0x000000ff0e0e7207 */ /* 0x000ff60000000000 */
[----:B------:R2:W-:Y:S01]  /*6860*/  @!UP0 UTMALDG.3D [UR16], [UR4], desc[UR6] ;  /* 0x00000610040085b4 */ /* 0x0005e20008011000 */
[----:B------:R-:W-:Y:S05]  /*6870*/  VOTEU.ALL UP0, P1 ;  /* 0x0000000000ff7886 */ /* 0x000fea0000800000 */
[----:B------:R3:W-:Y:S01]  /*6880*/  @!UP0 UTMALDG.3D [UR8], [UR4], desc[UR6] ;  /* 0x00000608040085b4 */ /* 0x0007e20008011000 */
[----:B------:R3:W-:Y:S01]  /*6890*/  @!P1 SYNCS.ARRIVE.TRANS64.RED.A0TR RZ, [UR21+0x228], R7 ;  /* 0x00022807ffff99a7 */ /* 0x0007e20008300415 */
[----:B------:R-:W-:Y:S01]  /*68a0*/  SYNCS.ARRIVE.TRANS64.RED.A1T0 RZ, [UR37], RZ ;  /* 0x000000ffffff79a7 */ /* 0x000fe20008100425 */
[----:B--2---:R-:W-:Y:S01]  /*68b0*/  UIADD3 UR20, UPT, UPT, UR14, UR24, URZ ;  /* 0x000000180e147290 */ /* 0x004fe2000fffe0ff */
[----:B------:R-:W-:Y:S11]  /*68c0*/  BRA.U UP1, `(.L_x_126) ;  /* 0xfffffff101087547 */ /* 0x000ff6000b83ffff */
[----:B------:R-:W-:-:S04]  /*68d0*/  SHF.L.U32 R3, R15, 0x1f, RZ ;  /* 0x0000001f0f037819 */ /* 0x000fc800000006ff */
[----:B------:R-:W2:Y:S02]  /*68e0*/  SYNCS.PHASECHK.TRANS64.TRYWAIT P0, [UR21+0x230], R3 ;  /* 0x00023003ff0075a7 */ /* 0x000ea40008001115 */
[----:B--2---:R-:W-:Y:S05]  /*68f0*/  @!P0 BRA `(.L_x_127) ;  /* 0x0000005c005c8947 */ /* 0x004fea0003800000 */
.L_x_272:
[----:B------:R-:W4:Y:S02]  /*6900*/  SYNCS.PHASECHK.TRANS64.TRYWAIT P0, [UR21+0x238], R3 ;  /* 0x00023803ff0075a7 */ /* 0x000f240008001115 */
[----:B----4-:R-:W-:Y:S05]  /*6910*/  @!P0 BRA `(.L_x_128) ;  /* 0x0000005c006c8947 */ /* 0x010fea0003800000 */
.L_x_274:
[----:B------:R-:W4:Y:S02]  /*6920*/  SYNCS.PHASECHK.TRANS64.TRYWAIT P0, [UR21+0x240], R3 ;  /* 0x00024003ff0075a7 */ /* 0x000f240008001115 */
[----:B----4-:R-:W-:Y:S05]  /*6930*/  @!P0 BRA `(.L_x_129) ;  /* 0x0000005c007c8947 */ /* 0x010fea0003800000 */
.L_x_276:
[----:B--2---:R-:W-:-:S07]  /*6940*/  MOV R0, UR21 ;  /* 0x0000001500007c02 */ /* 0x004fce0008000f00 */
.L_x_130:
[----:B--2---:R-:W-:-:S04]  /*6950*/  SHF.L.U32 R3, R15, 0x1f, RZ ;  /* 0x0000001f0f037819 */ /* 0x004fc800000006ff */
[----:B------:R2:W4:Y:S03]  /*6960*/  SYNCS.PHASECHK.TRANS64.TRYWAIT P0, [R0+URZ+0x248], R3 ;  /* 0x00024803000075a7 */ /* 0x00052600080011ff */
[----:B----4-:R-:W-:Y:S05]  /*6970*/  @!P0 NANOSLEEP.SYNCS 0x989680 ;  /* 0x009896800000895d */ /* 0x010fea0003900000 */
[----:B------:R-:W4:Y:S02]  /*6980*/  @!P0 SYNCS.PHASECHK.TRANS64 P0, [R0+URZ+0x248], R3 ;  /* 0x00024803000085a7 */ /* 0x000f2400080010ff */
[----:B-1-34-:R-:W-:Y:S05]  /*6990*/  @P0 EXIT ;  /* 0x000000000000094d */ /* 0x01afea0003800000 */
[----:B------:R-:W-:Y:S05]  /*69a0*/  BRA `(.L_x_130) ;  /* 0xfffffffc00e87947 */ /* 0x000fea000383ffff */
.L_x_115:
[----:B------:R-:W-:-:S06]  /*69b0*/  UISETP.GE.AND UP0, UPT, UR13, 0x4, UPT ;  /* 0x000000040d00788c */ /* 0x000fcc000bf06270 */
[----:B------:R-:W-:-:S13]  /*69c0*/  PLOP3.LUT P0, PT, PT, PT, UP0, 0x80, 0x8 ;  /* 0x000000000008781c */ /* 0x000fda0003f0f008 */
[----:B------:R-:W-:Y:S05]  /*69d0*/  @!P0 EXIT ;  /* 0x000000000000894d */ /* 0x000fea0003800000 */
[----:B------:R-:W-:Y:S01]  /*69e0*/  BAR.SYNC.DEFER_BLOCKING 0x6, 0xa0 ;  /* 0x0182800000007b1d */ /* 0x000fe20000010000 */
[----:B------:R-:W-:Y:S01]  /*69f0*/  IMAD.SHL.U32 R4, R87, 0x200000, RZ ;  /* 0x0020000057047824 */ /* 0x000fe200078e00ff */
[----:B------:R-:W-:Y:S01]  /*6a00*/  CS2R R94, SRZ ;  /* 0x00000000005e7805 */ /* 0x000fe2000001ff00 */
[C---:B------:R-:W-:Y:S01]  /*6a10*/  IMAD.SHL.U32 R85, R97.reuse, 0x20, RZ ;  /* 0x0000002061557824 */ /* 0x040fe200078e00ff */
[----:B------:R-:W-:Y:S01]  /*6a20*/  CS2R R92, SRZ ;  /* 0x00000000005c7805 */ /* 0x000fe2000001ff00 */
[C---:B------:R-:W-:Y:S01]  /*6a30*/  IMAD.U32 R37, R97.reuse, 0x10000, RZ ;  /* 0x0001000061257824 */ /* 0x040fe200078e00ff */
[----:B------:R-:W-:Y:S02]  /*6a40*/  UMOV UR43, 0x400 ;  /* 0x00000400002b7882 */ /* 0x000fe40000000000 */
[----:B------:R-:W1:Y:S01]  /*6a50*/  LDC.64 R82, c[0x0][0x8b0] ;  /* 0x00022c00ff527b82 */ /* 0x000e620000000a00 */
[----:B------:R-:W-:Y:S01]  /*6a60*/  ULEA UR43, UR58, UR43, 0x18 ;  /* 0x0000002b3a2b7291 */ /* 0x000fe2000f8ec0ff */
[----:B------:R-:W-:Y:S01]  /*6a70*/  IMAD.SHL.U32 R5, R97, 0x4, RZ ;  /* 0x0000000461057824 */ /* 0x000fe200078e00ff */
[----:B------:R-:W-:Y:S01]  /*6a80*/  LOP3.LUT R4, R4, 0x200000, RZ, 0xc0, !PT ;  /* 0x0020000004047812 */ /* 0x000fe200078ec0ff */
[----:B------:R-:W-:Y:S01]  /*6a90*/  IMAD.SHL.U32 R7, R87, 0x400, RZ ;  /* 0x0000040057077824 */ /* 0x000fe200078e00ff */
[C---:B------:R-:W-:Y:S01]  /*6aa0*/  LOP3.LUT R6, R85.reuse, 0x80, RZ, 0xc0, !PT ;  /* 0x0000008055067812 */ /* 0x040fe200078ec0ff */
[----:B------:R-:W-:Y:S01]  /*6ab0*/  UIADD3 UR4, UPT, UPT, UR43, 0x4400, URZ ;  /* 0x000044002b047890 */ /* 0x000fe2000fffe0ff */
[C---:B------:R-:W-:Y:S01]  /*6ac0*/  LOP3.LUT R84, R85.reuse, 0xb60, RZ, 0xc0, !PT ;  /* 0x00000b6055547812 */ /* 0x040fe200078ec0ff */
[----:B------:R-:W2:Y:S01]  /*6ad0*/  LDC.64 R80, c[0x0][0x8a8] ;  /* 0x00022a00ff507b82 */ /* 0x000ea20000000a00 */
[----:B------:R-:W-:Y:S01]  /*6ae0*/  UIADD3 UR5, UPT, UPT, UR43, 0x400, URZ ;  /* 0x000004002b057890 */ /* 0x000fe2000fffe0ff */
[----:B------:R-:W-:Y:S01]  /*6af0*/  LOP3.LUT R37, R4, 0x400000, R37, 0xf8, !PT ;  /* 0x0040000004257812 */ /* 0x000fe200078ef825 */
[----:B------:R-:W-:Y:S01]  /*6b00*/  IMAD.MOV.U32 R36, RZ, RZ, RZ ;  /* 0x000000ffff247224 */ /* 0x000fe200078e00ff */
[----:B------:R-:W-:Y:S01]  /*6b10*/  LOP3.LUT R5, R6, 0x10, R5, 0xf8, !PT ;  /* 0x0000001006057812 */ /* 0x000fe200078ef805 */
[----:B------:R-:W-:Y:S01]  /*6b20*/  IMAD.MOV.U32 R91, RZ, RZ, RZ ;  /* 0x000000ffff5b7224 */ /* 0x000fe200078e00ff */
[----:B------:R-:W-:Y:S01]  /*6b30*/  LOP3.LUT R84, R84, 0x400, R7, 0xf8, !PT ;  /* 0x0000040054547812 */ /* 0x000fe200078ef807 */
[----:B------:R-:W-:Y:S01]  /*6b40*/  IMAD.U32 R98, RZ, RZ, UR5 ;  /* 0x00000005ff627e24 */ /* 0x000fe2000f8e00ff */
[----:B------:R-:W-:Y:S01]  /*6b50*/  LOP3.LUT P0, RZ, R85, 0x80, RZ, 0xc0, !PT ;  /* 0x0000008055ff7812 */ /* 0x000fe2000780c0ff */
[----:B------:R-:W3:Y:S01]  /*6b60*/  LDS R0, [UR43+0x310] ;  /* 0x0003102bff007984 */ /* 0x000ee20008000800 */
[----:B------:R-:W-:Y:S01]  /*6b70*/  LOP3.LUT R84, R84, R5, RZ, 0xfc, !PT ;  /* 0x0000000554547212 */ /* 0x000fe200078efcff */
[----:B------:R-:W-:Y:S01]  /*6b80*/  IMAD.U32 R96, RZ, RZ, UR4 ;  /* 0x00000004ff607e24 */ /* 0x000fe2000f8e00ff */
[----:B------:R-:W-:Y:S01]  /*6b90*/  P2R R4, PR, RZ, 0x1 ;  /* 0x00000001ff047803 */ /* 0x000fe20000000000 */
[----:B------:R-:W4:Y:S01]  /*6ba0*/  LDCU UR57, c[0x0][0x370] ;  /* 0x00006e00ff3977ac */ /* 0x000f220008000800 */
[----:B------:R-:W-:Y:S01]  /*6bb0*/  LOP3.LUT R97, R97, 0x60, RZ, 0xc0, !PT ;  /* 0x0000006061617812 */ /* 0x000fe200078ec0ff */
[----:B------:R-:W1:Y:S01]  /*6bc0*/  LDCU.64 UR62, c[0x0][0x348] ;  /* 0x00006900ff3e77ac */ /* 0x000e620008000a00 */
[----:B------:R-:W1:Y:S01]  /*6bd0*/  LDCU UR42, c[0x0][0xb0c] ;  /* 0x00016180ff2a77ac */ /* 0x000e620008000800 */
[----:B------:R-:W1:Y:S01]  /*6be0*/  LDCU UR39, c[0x0][0xb30] ;  /* 0x00016600ff2777ac */ /* 0x000e620008000800 */
[----:B------:R-:W1:Y:S01]  /*6bf0*/  LDCU.64 UR46, c[0x0][0x888] ;  /* 0x00011100ff2e77ac */ /* 0x000e620008000a00 */
[----:B------:R-:W1:Y:S01]  /*6c00*/  LDCU.64 UR40, c[0x0][0xb28] ;  /* 0x00016500ff2877ac */ /* 0x000e620008000a00 */
[----:B------:R-:W1:Y:S01]  /*6c10*/  LDCU.64 UR60, c[0x0][0x890] ;  /* 0x00011200ff3c77ac */ /* 0x000e620008000a00 */
[----:B------:R-:W1:Y:S01]  /*6c20*/  LDCU.128 UR52, c[0x0][0xb10] ;  /* 0x00016200ff3477ac */ /* 0x000e620008000c00 */
[----:B------:R-:W1:Y:S02]  /*6c30*/  LDCU UR56, c[0x0][0x374] ;  /* 0x00006e80ff3877ac */ /* 0x000e640008000800 */
[----:B-1234-:R-:W-:-:S07]  /*6c40*/  IMAD.IADD R37, R0, 0x1, R37 ;  /* 0x0000000100257824 */ /* 0x01efce00078e0225 */
.L_x_172:
[C---:B------:R-:W-:Y:S02]  /*6c50*/  LEA R3, R91.reuse, UR43, 0x3 ;  /* 0x0000002b5b037c11 */ /* 0x040fe4000f8e18ff */
[----:B------:R-:W-:Y:S02]  /*6c60*/  SHF.L.U32 R0, R94, 0x1f, RZ ;  /* 0x0000001f5e007819 */ /* 0x000fe400000006ff */
[----:B------:R-:W-:Y:S02]  /*6c70*/  LEA R5, R91, UR43, 0x4 ;  /* 0x0000002b5b057c11 */ /* 0x000fe4000f8e20ff */
[----:B------:R-:W1:Y:S02]  /*6c80*/  SYNCS.PHASECHK.TRANS64.TRYWAIT P0, [R3+URZ+0x260], R0 ;  /* 0x00026000030075a7 */ /* 0x000e6400080011ff */
[----:B-12---:R-:W-:Y:S05]  /*6c90*/  @!P0 BRA `(.L_x_131) ;  /* 0x0000005800bc8947 */ /* 0x006fea0003800000 */
.L_x_277:
        /* <DEDUP_REMOVED lines=11> */
[----:B------:R-:W-:Y:S01]  /*6d50*/  PLOP3.LUT P0, PT, PT, PT, UP1, 0x80, 0x8 ;  /* 0x000000000008781c */ /* 0x000fe20003f0f018 */
[----:B------:R-:W-:Y:S11]  /*6d60*/  UP2UR UR44, UPR, URZ, 0x2 ;  /* 0x00000002ff2c7883 */ /* 0x000ff60008000000 */
[----:B------:R-:W-:Y:S01]  /*6d70*/  @!UPT UIADD3 URZ, UPT, UPT, URZ, URZ, URZ ;  /* 0x000000fffffff290 */ /* 0x000fe2000fffe0ff */
[----:B-1----:R-:W-:Y:S02]  /*6d80*/  @P0 SHF.R.U32.HI R0, RZ, 0x10, R5 ;  /* 0x00000010ff000819 */ /* 0x002fe40000011605 */
        /* <DEDUP_REMOVED lines=12> */
[----:B------:R-:W2:Y:S01]  /*6e50*/  LDCU UR12, c[0x0][0xb20] ;  /* 0x00016400ff0c77ac */ /* 0x000ea20008000800 */
[----:B------:R-:W-:Y:S02]  /*6e60*/  UIMAD.WIDE.U32 UR4, UR56, UR55, URZ ;  /* 0x00000037380472a5 */ /* 0x000fe4000f8e00ff */
[----:B------:R-:W-:Y:S02]  /*6e70*/  UIMAD.WIDE.U32 UR6, UR57, UR52, URZ ;  /* 0x00000034390672a5 */ /* 0x000fe4000f8e00ff */
[----:B------:R-:W-:Y:S02]  /*6e80*/  UISETP.NE.AND UP0, UPT, UR54, 0x1, UPT ;  /* 0x000000013600788c */ /* 0x000fe4000bf05270 */
[----:B------:R-:W-:Y:S02]  /*6e90*/  UIMAD.WIDE.U32 UR8, UR37, UR55, URZ ;  /* 0x00000037250872a5 */ /* 0x000fe4000f8e00ff */
[----:B------:R-:W-:Y:S02]  /*6ea0*/  UIMAD.WIDE.U32 UR10, UR38, UR52, URZ ;  /* 0x00000034260a72a5 */ /* 0x000fe4000f8e00ff */
[----:B------:R-:W-:Y:S02]  /*6eb0*/  UISETP.NE.AND UP1, UPT, UR42, 0x1, UPT ;  /* 0x000000012a00788c */ /* 0x000fe4000bf25270 */
[----:B------:R-:W-:Y:S01]  /*6ec0*/  UISETP.NE.AND UP2, UPT, UR45, 0x1, UPT ;  /* 0x000000012d00788c */ /* 0x000fe2000bf45270 */
[----:B------:R-:W-:Y:S02]  /*6ed0*/  UMOV UR4, UR5 ;  /* 0x0000000500047c82 */ /* 0x000fe40008000000 */
[----:B--2---:R-:W-:Y:S03]  /*6ee0*/  USHF.R.U32.HI UR5, URZ, UR12, UR4 ;  /* 0x0000000cff057299 */ /* 0x004fe60008011604 */
[----:B------:R-:W-:Y:S02]  /*6ef0*/  UMOV UR4, UR7 ;  /* 0x0000000700047c82 */ /* 0x000fe40008000000 */
[----:B------:R-:W-:Y:S02]  /*6f00*/  USHF.R.U32.HI UR7, URZ, UR53, UR4 ;  /* 0x00000035ff077299 */ /* 0x000fe40008011604 */
[----:B------:R-:W-:Y:S02]  /*6f10*/  USEL UR4, UR56, UR5, !UP0 ;  /* 0x0000000538047287 */ /* 0x000fe4000c000000 */
[----:B------:R-:W-:Y:S01]  /*6f20*/  USEL UR7, UR57, UR7, !UP1 ;  /* 0x0000000739077287 */ /* 0x000fe2000c800000 */
[----:B------:R-:W-:Y:S01]  /*6f30*/  UMOV UR5, UR9 ;  /* 0x0000000900057c82 */ /* 0x000fe20008000000 */
[----:B------:R-:W-:Y:S02]  /*6f40*/  UIMAD.WIDE.U32 UR8, UR4, UR40, URZ ;  /* 0x00000028040872a5 */ /* 0x000fe4000f8e00ff */
[----:B------:R-:W-:Y:S03]  /*6f50*/  USHF.R.U32.HI UR6, URZ, UR12, UR5 ;  /* 0x0000000cff067299 */ /* 0x000fe60008011605 */
[----:B------:R-:W-:Y:S01]  /*6f60*/  UMOV UR5, UR11 ;  /* 0x0000000b00057c82 */ /* 0x000fe20008000000 */
[----:B------:R-:W-:Y:S02]  /*6f70*/  UIMAD.WIDE.U32 UR10, UR7, UR40, URZ ;  /* 0x00000028070a72a5 */ /* 0x000fe4000f8e00ff */
[----:B------:R-:W-:Y:S02]  /*6f80*/  USHF.R.U32.HI UR12, URZ, UR53, UR5 ;  /* 0x00000035ff0c7299 */ /* 0x000fe40008011605 */
[----:B------:R-:W-:Y:S01]  /*6f90*/  USEL UR6, UR37, UR6, !UP0 ;  /* 0x0000000625067287 */ /* 0x000fe2000c000000 */
[----:B------:R-:W-:Y:S02]  /*6fa0*/  UMOV UR5, UR9 ;  /* 0x0000000900057c82 */ /* 0x000fe40008000000 */
[----:B------:R-:W-:Y:S01]  /*6fb0*/  UMOV UR10, UR11 ;  /* 0x0000000b000a7c82 */ /* 0x000fe20008000000 */
[----:B------:R-:W-:Y:S02]  /*6fc0*/  @UP2 USHF.R.U32.HI UR4, URZ, UR41, UR5 ;  /* 0x00000029ff042299 */ /* 0x000fe40008011605 */
[----:B------:R-:W-:Y:S02]  /*6fd0*/  @UP2 USHF.R.U32.HI UR7, URZ, UR41, UR10 ;  /* 0x00000029ff072299 */ /* 0x000fe4000801160a */
[----:B------:R-:W-:Y:S02]  /*6fe0*/  UIMAD UR4, UR45, UR4, URZ ;  /* 0x000000042d0472a4 */ /* 0x000fe4000f8e02ff */
        /* <DEDUP_REMOVED lines=8> */
[----:B------:R-:W-:Y:S02]  /*7070*/  USEL UR11, UR6, UR4, !UP2 ;  /* 0x00000004060b7287 */ /* 0x000fe4000d000000 */
[----:B------:R-:W-:Y:S02]  /*7080*/  UIADD3 UR8, UPT, UPT, -UR5, URZ, URZ ;  /* 0x000000ff05087290 */ /* 0x000fe4000fffe1ff */
[----:B------:R-:W-:Y:S01]  /*7090*/  UIADD3 UR10, UPT, UPT, -UR11, URZ, URZ ;  /* 0x000000ff0b0a7290 */ /* 0x000fe2000fffe1ff */
[----:B------:R-:W-:Y:S01]  /*70a0*/  @!UP0 UMOV UR4, UR9 ;  /* 0x0000000900048c82 */ /* 0x000fe20008000000 */
[----:B------:R-:W-:Y:S02]  /*70b0*/  UIADD3 UR9, UPT, UPT, -UR6, URZ, URZ ;  /* 0x000000ff06097290 */ /* 0x000fe4000fffe1ff */
[----:B------:R-:W-:Y:S02]  /*70c0*/  @!UP0 USHF.R.U32.HI UR4, URZ, UR41, UR4 ;  /* 0x00000029ff048299 */ /* 0x000fe40008011604 */
[----:B------:R-:W-:Y:S02]  /*70d0*/  UIMAD UR10, UR45, UR10, UR6 ;  /* 0x0000000a2d0a72a4 */ /* 0x000fe4000f8e0206 */
[----:B------:R-:W-:Y:S04]  /*70e0*/  @!UP0 USEL UR4, UR5, UR4, !UP2 ;  /* 0x0000000405048287 */ /* 0x000fe8000d000000 */
[----:B------:R-:W-:Y:S02]  /*70f0*/  @!UP0 UIMAD UR10, UR7, UR10, UR4 ;  /* 0x0000000a070a82a4 */ /* 0x000fe4000f8e0204 */
[----:B------:R-:W-:Y:S02]  /*7100*/  @!UP0 UIADD3 UR11, UPT, UPT, UR11, -UR4, URZ ;  /* 0x800000040b0b8290 */ /* 0x000fe4000fffe0ff */
[----:B------:R-:W-:Y:S02]  /*7110*/  UIMAD UR7, UR42, UR8, UR38 ;  /* 0x000000082a0772a4 */ /* 0x000fe4000f8e0226 */
[----:B------:R-:W-:Y:S02]  /*7120*/  @!UP0 UIMAD UR6, UR11, UR45, UR5 ;  /* 0x0000002d0b0682a4 */ /* 0x000fe4000f8e0205 */
[----:B------:R-:W-:Y:S01]  /*7130*/  UIMAD UR4, UR54, UR9, UR37 ;  /* 0x00000009360472a4 */ /* 0x000fe2000f8e0225 */
[----:B------:R-:W-:Y:S02]  /*7140*/  @!UP0 UMOV UR5, UR10 ;  /* 0x0000000a00058c82 */ /* 0x000fe40008000000 */
[----:B------:R-:W-:Y:S02]  /*7150*/  UIMAD UR38, UR5, UR42, UR7 ;  /* 0x0000002a052672a4 */ /* 0x000fe4000f8e0207 */
[----:B------:R-:W-:Y:S11]  /*7160*/  UIMAD UR37, UR6, UR54, UR4 ;  /* 0x00000036062572a4 */ /* 0x000ff6000f8e0204 */
[----:B------:R-:W-:Y:S01]  /*7170*/  @!UPT UIADD3 URZ, UPT, UPT, URZ, URZ, URZ ;  /* 0x000000fffffff290 */ /* 0x000fe2000fffe0ff */
.L_x_132:
[----:B------:R-:W-:Y:S01]  /*7180*/  UISETP.NE.AND UP0, UPT, UR39, 0x1, UPT ;  /* 0x000000012700788c */ /* 0x000fe2000bf05270 */
[----:B------:R-:W-:Y:S01]  /*7190*/  IADD3 R91, PT, PT, R91, 0x1, RZ ;  /* 0x000000015b5b7810 */ /* 0x000fe20007ffe0ff */
[----:B------:R-:W-:Y:S02]  /*71a0*/  UIADD3 UR11, UPT, UPT, UR43, 0x400, URZ ;  /* 0x000004002b0b7890 */ /* 0x000fe4000fffe0ff */
[----:B------:R-:W-:Y:S02]  /*71b0*/  USHF.L.U32 UR50, UR20, 0x6, URZ ;  /* 0x0000000614327899 */ /* 0x000fe400080006ff */
[----:B------:R-:W-:Y:S05]  /*71c0*/  USHF.L.U32 UR49, UR32, 0x8, URZ ;  /* 0x0000000820317899 */ /* 0x000fea00080006ff */
[----:B------:R-:W2:Y:S01]  /*71d0*/  @!UP0 LDCU.128 UR12, c[0x0][0xb10] ;  /* 0x00016200ff0c87ac */ /* 0x000ea20008000c00 */
[----:B------:R-:W3:Y:S01]  /*71e0*/  @!UP0 LDCU UR5, c[0x0][0xb0c] ;  /* 0x00016180ff0587ac */ /* 0x000ee20008000800 */
[----:B------:R-:W4:Y:S01]  /*71f0*/  @!UP0 LDCU UR10, c[0x0][0xb20] ;  /* 0x00016400ff0a87ac */ /* 0x000f220008000800 */
[----:B--2---:R-:W-:Y:S02]  /*7200*/  UIMAD.WIDE.U32 UR8, UR38, UR12, URZ ;  /* 0x0000000c260872a5 */ /* 0x004fe4000f8e00ff */
[----:B------:R-:W-:Y:S02]  /*7210*/  UIMAD.WIDE.U32 UR6, UR37, UR15, URZ ;  /* 0x0000000f250672a5 */ /* 0x000fe4000f8e00ff */
[----:B------:R-:W-:Y:S03]  /*7220*/  @!UP0 UISETP.NE.AND UP1, UPT, UR14, 0x1, UPT ;  /* 0x000000010e00888c */ /* 0x000fe6000bf25270 */
[----:B------:R-:W-:Y:S01]  /*7230*/  @!UP0 UMOV UR4, UR9 ;  /* 0x0000000900048c82 */ /* 0x000fe20008000000 */
[----:B---3--:R-:W-:Y:S02]  /*7240*/  @!UP0 UISETP.NE.AND UP2, UPT, UR5, 0x1, UPT ;  /* 0x000000010500888c */ /* 0x008fe4000bf45270 */
[----:B------:R-:W-:Y:S01]  /*7250*/  @!UP0 USHF.R.U32.HI UR4, URZ, UR13, UR4 ;  /* 0x0000000dff048299 */ /* 0x000fe20008011604 */
[----:B------:R-:W-:Y:S02]  /*7260*/  @!UP0 UMOV UR6, UR7 ;  /* 0x0000000700068c82 */ /* 0x000fe40008000000 */
[----:B----4-:R-:W-:Y:S02]  /*7270*/  @!UP0 USHF.R.U32.HI UR6, URZ, UR10, UR6 ;  /* 0x0000000aff068299 */ /* 0x010fe40008011606 */
[----:B------:R-:W-:Y:S02]  /*7280*/  @!UP0 USEL UR7, UR38, UR4, !UP2 ;  /* 0x0000000426078287 */ /* 0x000fe4000d000000 */
[----:B------:R-:W-:Y:S04]  /*7290*/  @!UP0 USEL UR6, UR37, UR6, !UP1 ;  /* 0x0000000625068287 */ /* 0x000fe8000c800000 */
[----:B------:R-:W-:Y:S02]  /*72a0*/  @!UP0 UIADD3 UR4, UPT, UPT, -UR7, UR6, URZ ;  /* 0x0000000607048290 */ /* 0x000fe4000fffe1ff */
[----:B------:R-:W-:Y:S02]  /*72b0*/  @!UP0 UIADD3 UR6, UPT, UPT, UR7, -UR6, URZ ;  /* 0x8000000607068290 */ /* 0x000fe4000fffe0ff */
[----:B------:R-:W-:Y:S02]  /*72c0*/  @!UP0 UIMAD UR38, UR4, UR5, UR38 ;  /* 0x00000005042682a4 */ /* 0x000fe4000f8e0226 */
[----:B------:R-:W-:Y:S02]  /*72d0*/  @!UP0 UIMAD UR37, UR6, UR14, UR37 ;  /* 0x0000000e062582a4 */ /* 0x000fe4000f8e0225 */
[----:B------:R-:W-:Y:S09]  /*72e0*/  ULOP3.LUT UP0, URZ, UR11, 0x90, URZ, 0xc0, !UPT ;  /* 0x000000900bff7892 */ /* 0x000ff2000f80c0ff */
[----:B------:R-:W-:Y:S05]  /*72f0*/  BRA.U !UP0, `(.L_x_133) ;  /* 0x0000000108407547 */ /* 0x000fea000b800000 */
[----:B------:R-:W2:Y:S01]  /*7300*/  LDCU.64 UR8, c[0x4][0x88] ;  /* 0x01001100ff0877ac */ /* 0x000ea20008000a00 */
[----:B------:R-:W-:Y:S01]  /*7310*/  MOV R3, 0x0 ;  /* 0x0000000000037802 */ /* 0x000fe20000000f00 */
[----:B------:R-:W-:Y:S02]  /*7320*/  HFMA2 R12, -RZ, RZ, 0, 5.9604644775390625e-08 ;  /* 0x00000001ff0c7431 */ /* 0x000fe400000001ff */
[----:B------:R-:W-:Y:S02]  /*7330*/  IMAD.MOV.U32 R8, RZ, RZ, 0x70 ;  /* 0x00000070ff087424 */ /* 0x000fe400078e00ff */
[----:B------:R-:W-:Y:S01]  /*7340*/  IMAD.MOV.U32 R13, RZ, RZ, RZ ;  /* 0x000000ffff0d7224 */ /* 0x000fe200078e00ff */
[----:B------:R-:W3:Y:S01]  /*7350*/  LDCU.64 UR6, c[0x4][0x90] ;  /* 0x01001200ff0677ac */ /* 0x000ee20008000a00 */
[----:B------:R-:W4:Y:S01]  /*7360*/  LDC.64 R2, c[0x4][R3] ;  /* 0x0100000003027b82 */ /* 0x000f220000000a00 */
[----:B------:R-:W1:Y:S01]  /*7370*/  LDCU.64 UR4, c[0x4][0x8] ;  /* 0x01000100ff0477ac */ /* 0x000e620008000a00 */
[----:B--2---:R-:W-:Y:S01]  /*7380*/  MOV R5, UR9 ;  /* 0x0000000900057c02 */ /* 0x004fe20008000f00 */
[----:B------:R-:W-:Y:S01]  /*7390*/  IMAD.U32 R4, RZ, RZ, UR8 ;  /* 0x00000008ff047e24 */ /* 0x000fe2000f8e00ff */
[----:B---3--:R-:W-:Y:S01]  /*73a0*/  MOV R7, UR7 ;  /* 0x0000000700077c02 */ /* 0x008fe20008000f00 */
[----:B------:R-:W-:Y:S01]  /*73b0*/  IMAD.U32 R6, RZ, RZ, UR6 ;  /* 0x00000006ff067e24 */ /* 0x000fe2000f8e00ff */
[----:B-1----:R-:W-:Y:S01]  /*73c0*/  MOV R11, UR5 ;  /* 0x00000005000b7c02 */ /* 0x002fe20008000f00 */
[----:B------:R-:W-:Y:S02]  /*73d0*/  IMAD.U32 R10, RZ, RZ, UR4 ;  /* 0x00000004ff0a7e24 */ /* 0x000fe4000f8e00ff */
[----:B------:R-:W-:Y:S07]  /*73e0*/  LEPC R20, `(.L_x_133) ;  /* 0x000000001014794e */ /* 0x000fee0000000000 */
[----:B----45:R-:W-:Y:S05]  /*73f0*/  CALL.ABS.NOINC R2 ;  /* 0x0000000002007343 */ /* 0x030fea0003c00000 */
.L_x_133:
[----:B------:R-:W-:Y:S01]  /*7400*/  LOP3.LUT P0, RZ, R96, 0x90, RZ, 0xc0, !PT ;  /* 0x0000009060ff7812 */ /* 0x000fe2000780c0ff */
[----:B------:R-:W-:Y:S11]  /*7410*/  BSSY.RECONVERGENT B6, `(.L_x_134) ;  /* 0x0000013000067945 */ /* 0x000ff60003800200 */
[----:B------:R-:W-:Y:S01]  /*7420*/  @!UPT UIADD3 URZ, UPT, UPT, URZ, URZ, URZ ;  /* 0x000000fffffff290 */ /* 0x000fe2000fffe0ff */
[----:B------:R-:W-:Y:S05]  /*7430*/  @!P0 BRA `(.L_x_135) ;  /* 0x0000000000408947 */ /* 0x000fea0003800000 */
        /* <DEDUP_REMOVED lines=16> */
.L_x_135:
[----:B------:R-:W-:Y:S05]  /*7540*/  BSYNC.RECONVERGENT B6 ;  /* 0x0000000000067941 */ /* 0x000fea0003800200 */
.L_x_134:
[----:B------:R-:W-:Y:S01]  /*7550*/  R2UR UR4, R89 ;  /* 0x00000000590472ca */ /* 0x000fe200000e0000 */
[----:B------:R-:W-:Y:S01]  /*7560*/  UISETP.NE.U32.AND UP0, UPT, UR60, URZ, UPT ;  /* 0x000000ff3c00728c */ /* 0x000fe2000bf05070 */
[----:B------:R-:W-:Y:S02]  /*7570*/  ISETP.NE.U32.AND P4, PT, R82, RZ, PT ;  /* 0x000000ff5200720c */ /* 0x000fe40003f85070 */
[----:B------:R-:W-:Y:S01]  /*7580*/  ISETP.NE.U32.AND P2, PT, RZ, UR46, PT ;  /* 0x0000002eff007c0c */ /* 0x000fe2000bf45070 */
[----:B------:R-:W-:Y:S01]  /*7590*/  UISETP.NE.AND.EX UP1, UPT, UR61, URZ, UPT, UP0 ;  /* 0x000000ff3d00728c */ /* 0x000fe2000bf25300 */
[----:B------:R-:W-:Y:S01]  /*75a0*/  ISETP.NE.AND.EX P4, PT, R83, RZ, PT, P4 ;  /* 0x000000ff5300720c */ /* 0x000fe20003f85340 */
[----:B------:R-:W-:Y:S01]  /*75b0*/  UPLOP3.LUT UP0, UPT, UPT, UPT, UPT, 0x40, 0x4 ;  /* 0x000000000004789c */ /* 0x000fe20003f0e870 */
[----:B------:R-:W-:Y:S05]  /*75c0*/  ISETP.NE.AND.EX P2, PT, RZ, UR47, PT, P2 ;  /* 0x0000002fff007c0c */ /* 0x000fea000bf45320 */
[----:B------:R-:W-:Y:S06]  /*75d0*/  UISETP.NE.AND UP2, UPT, UR4, URZ, UPT ;  /* 0x000000ff0400728c */ /* 0x000fec000bf45270 */
[----:B------:R-:W-:Y:S05]  /*75e0*/  PLOP3.LUT P1, PT, PT, PT, UP2, 0x80, 0x8 ;  /* 0x000000000008781c */ /* 0x000fea0003f2f028 */
[----:B------:R-:W-:Y:S06]  /*75f0*/  @UP2 UPLOP3.LUT UP0, UPT, UPT, UPT, UP1, 0x80, 0x8 ;  /* 0x000000000008289c */ /* 0x000fec0003f0f010 */
[----:B------:R-:W-:Y:S01]  /*7600*/  PLOP3.LUT P0, PT, PT, PT, UP0, 0x80, 0x8 ;  /* 0x000000000008781c */ /* 0x000fe20003f0f008 */
[----:B------:R-:W-:Y:S01]  /*7610*/  @!UPT UIADD3 URZ, UPT, UPT, URZ, URZ, URZ ;  /* 0x000000fffffff290 */ /* 0x000fe2000fffe0ff */
[----:B------:R-:W-:Y:S11]  /*7620*/  BRA.U !UP1, `(.L_x_136) ;  /* 0x00000001093c7547 */ /* 0x000ff6000b800000 */
[----:B------:R-:W-:Y:S01]  /*7630*/  UISETP.NE.U32.AND UP0, UPT, UR46, URZ, UPT ;  /* 0x000000ff2e00728c */ /* 0x000fe2000bf05070 */
[----:B-1----:R-:W-:Y:S01]  /*7640*/  HFMA2 R0, -RZ, RZ, 0, 5.9604644775390625e-08 ;  /* 0x00000001ff007431 */ /* 0x002fe200000001ff */
[----:B------:R-:W1:Y:S01]  /*7650*/  LDCU.64 UR8, c[0x0][0x358] ;  /* 0x00006b00ff0877ac */ /* 0x000e620008000a00 */
[----:B------:R-:W-:Y:S01]  /*7660*/  IMAD.MOV.U32 R86, RZ, RZ, 0x1 ;  /* 0x00000001ff567424 */ /* 0x000fe200078e00ff */
[----:B------:R-:W-:Y:S06]  /*7670*/  UISETP.NE.AND.EX UP0, UPT, UR47, URZ, UPT, UP0 ;  /* 0x000000ff2f00728c */ /* 0x000fec000bf05300 */
[----:B------:R-:W-:Y:S05]  /*7680*/  PLOP3.LUT P3, PT, PT, PT, UP0, 0x80, 0x8 ;  /* 0x000000000008781c */ /* 0x000fea0003f6f008 */
[----:B------:R-:W2:Y:S01]  /*7690*/  @UP0 LDCU.64 UR4, c[0x0][0x888] ;  /* 0x00011100ff0407ac */ /* 0x000ea20008000a00 */
[----:B------:R-:W-:Y:S07]  /*76a0*/  @UP0 UIMAD UR6, UR36, UR60, URZ ;  /* 0x0000003c240602a4 */ /* 0x000fee000f8e02ff */
[----:B------:R-:W-:Y:S01]  /*76b0*/  @!P3 PRMT R86, R0, 0x7610, R86 ;  /* 0x000076100056b816 */ /* 0x000fe20000000056 */
[----:B--2---:R-:W-:Y:S06]  /*76c0*/  @UP0 UIMAD.WIDE UR4, UR6, 0x4, UR4 ;  /* 0x00000004060408a5 */ /* 0x004fec000f8e0204 */
[----:B------:R-:W-:Y:S01]  /*76d0*/  IMAD.U32 R2, RZ, RZ, UR4 ;  /* 0x00000004ff027e24 */ /* 0x000fe2000f8e00ff */
[----:B------:R-:W-:Y:S04]  /*76e0*/  MOV R3, UR5 ;  /* 0x0000000500037c02 */ /* 0x000fe80008000f00 */
[----:B------:R-:W2:Y:S01]  /*76f0*/  @!UP0 LDCU UR4, c[0x0][0x880] ;  /* 0x00011000ff0487ac */ /* 0x000ea20008000800 */
[----:B-1---5:R3:W5:Y:S02]  /*7700*/  @P3 LDG.E R41, desc[UR8][R2.64] ;  /* 0x0000000802293981 */ /* 0x022764000c1e1900 */
[----:B--23--:R-:W-:Y:S02]  /*7710*/  @!P3 IMAD.U32 R41, RZ, RZ, UR4 ;  /* 0x00000004ff29be24 */ /* 0x00cfe4000f8e00ff */
.L_x_136:
[----:B------:R-:W-:Y:S05]  /*7720*/  @!P4 BRA `(.L_x_137) ;  /* 0x000000000024c947 */ /* 0x000fea0003800000 */
[----:B------:R-:W-:Y:S01]  /*7730*/  ISETP.NE.U32.AND P3, PT, R80, RZ, PT ;  /* 0x000000ff5000720c */ /* 0x000fe20003f65070 */
[----:B------:R-:W2:Y:S03]  /*7740*/  LDCU.64 UR4, c[0x0][0x358] ;  /* 0x00006b00ff0477ac */ /* 0x000ea60008000a00 */
[----:B------:R-:W-:Y:S11]  /*7750*/  ISETP.NE.AND.EX P3, PT, R81, RZ, PT, P3 ;  /* 0x000000ff5100720c */ /* 0x000ff60003f65330 */
[----:B------:R-:W-:Y:S02]  /*7760*/  @!UPT UIADD3 URZ, UPT, UPT, URZ, URZ, URZ ;  /* 0x000000fffffff290 */ /* 0x000fe4000fffe0ff */
[----:B------:R-:W3:Y:S01]  /*7770*/  @P3 LDC.64 R2, c[0x0][0x8a8] ;  /* 0x00022a00ff023b82 */ /* 0x000ee20000000a00 */
[----:B-1----:R-:W-:Y:S04]  /*7780*/  @P3 IMAD R0, R82, UR36, RZ ;  /* 0x0000002452003c24 */ /* 0x002fe8000f8e02ff */
[----:B---3--:R-:W-:Y:S05]  /*7790*/  @P3 IMAD.WIDE R2, R0, 0x4, R2 ;  /* 0x0000000400023825 */ /* 0x008fea00078e0202 */
[----:B--2--5:R2:W5:Y:S02]  /*77a0*/  @P3 LDG.E R38, desc[UR4][R2.64] ;  /* 0x0000000402263981 */ /* 0x024564000c1e1900 */
[----:B--2---:R-:W3:Y:S02]  /*77b0*/  @!P3 LDC R38, c[0x0][0x8a0] ;  /* 0x00022800ff26bb82 */ /* 0x004ee40000000800 */
.L_x_137:
[----:B-----5:R-:W-:Y:S01]  /*77c0*/  FSETP.NEU.AND P4, PT, R41, RZ, PT ;  /* 0x000000ff2900720b */ /* 0x020fe20003f8d000 */
[----:B------:R-:W-:Y:S01]  /*77d0*/  BSSY B1, `(.L_x_138) ;  /* 0x0000041000017945 */ /* 0x000fe20003800000 */
[----:B------:R-:W-:Y:S01]  /*77e0*/  SEL R3, RZ, 0xffffffff, P2 ;  /* 0xffffffffff037807 */ /* 0x000fe20001000000 */
[----:B------:R-:W-:Y:S01]  /*77f0*/  IMAD.MOV.U32 R71, RZ, RZ, 0x1 ;  /* 0x00000001ff477424 */ /* 0x000fe200078e00ff */
[----:B------:R-:W-:Y:S01]  /*7800*/  LOP3.LUT P3, RZ, R86, 0xff, RZ, 0xc0, !PT ;  /* 0x000000ff56ff7812 */ /* 0x000fe2000786c0ff */
[C---:B------:R-:W-:Y:S01]  /*7810*/  IMAD R39, R36.reuse, 0x80, R37 ;  /* 0x0000008024277824 */ /* 0x040fe200078e0225 */
[----:B-1----:R-:W-:Y:S02]  /*7820*/  @P1 SEL R0, RZ, 0xffffffff, P4 ;  /* 0xffffffffff001807 */ /* 0x002fe40002000000 */
[----:B------:R-:W-:Y:S02]  /*7830*/  CS2R R78, SRZ ;  /* 0x00000000004e7805 */ /* 0x000fe4000001ff00 */
[----:B------:R-:W-:Y:S02]  /*7840*/  LEA R5, R93, UR43, 0x3 ;  /* 0x0000002b5d057c11 */ /* 0x000fe4000f8e18ff */
[----:B------:R-:W-:Y:S02]  /*7850*/  CS2R R76, SRZ ;  /* 0x00000000004c7805 */ /* 0x000fe4000001ff00 */
[----:B------:R-:W-:Y:S02]  /*7860*/  @P0 SEL R0, R3, R0, !P3 ;  /* 0x0000000003000207 */ /* 0x000fe40005800000 */
[----:B------:R-:W-:Y:S02]  /*7870*/  CS2R R74, SRZ ;  /* 0x00000000004a7805 */ /* 0x000fe4000001ff00 */
[----:B------:R-:W-:Y:S02]  /*7880*/  LEA R90, R36, UR43, 0x3 ;  /* 0x0000002b245a7c11 */ /* 0x000fe4000f8e18ff */
[----:B------:R-:W-:Y:S02]  /*7890*/  CS2R R72, SRZ ;  /* 0x0000000000487805 */ /* 0x000fe4000001ff00 */
[----:B------:R-:W-:Y:S02]  /*78a0*/  @P1 LOP3.LUT R0, R0, 0x1, RZ, 0xc0, !PT ;  /* 0x0000000100001812 */ /* 0x000fe400078ec0ff */
[----:B------:R-:W-:Y:S02]  /*78b0*/  SHF.L.U32 R7, R95, 0x1f, RZ ;  /* 0x0000001f5f077819 */ /* 0x000fe400000006ff */
[----:B------:R-:W-:Y:S02]  /*78c0*/  ISETP.NE.U32.OR P6, PT, R0, 0x1, !P1 ;  /* 0x000000010000780c */ /* 0x000fe40004fc5470 */
[----:B------:R-:W-:Y:S02]  /*78d0*/  PLOP3.LUT P2, PT, PT, PT, UP1, 0x80, 0x8 ;  /* 0x000000000008781c */ /* 0x000fe40003f4f018 */
[----:B------:R-:W-:Y:S02]  /*78e0*/  SEL R0, RZ, 0xffffffff, P4 ;  /* 0xffffffffff007807 */ /* 0x000fe40002000000 */
[----:B------:R-:W-:Y:S07]  /*78f0*/  P2R R102, PR, RZ, 0x40 ;  /* 0x00000040ff667803 */ /* 0x000fee0000000000 */
[----:B------:R-:W-:Y:S02]  /*7900*/  @P6 SHF.L.U32 R2, R92, 0x1f, RZ ;  /* 0x0000001f5c026819 */ /* 0x000fe400000006ff */
[----:B------:R-:W-:Y:S02]  /*7910*/  @P2 SEL R0, R3, R0, !P3 ;  /* 0x0000000003002207 */ /* 0x000fe40005800000 */
[----:B------:R-:W1:Y:S02]  /*7920*/  @P6 SYNCS.PHASECHK.TRANS64.TRYWAIT P1, [R5+URZ+0x210], R2 ;  /* 0x00021002050065a7 */ /* 0x000e6400080211ff */
[----:B------:R-:W-:Y:S04]  /*7930*/  LOP3.LUT R0, R0, 0x1, RZ, 0xc0, !PT ;  /* 0x0000000100007812 */ /* 0x000fe800078ec0ff */
[----:B------:R-:W-:Y:S04]  /*7940*/  ISETP.NE.U32.AND P5, PT, R0, 0x1, PT ;  /* 0x000000010000780c */ /* 0x000fe80003fa5070 */
[----:B------:R-:W-:Y:S01]  /*7950*/  P2R R100, PR, RZ, 0x20 ;  /* 0x00000020ff647803 */ /* 0x000fe20000000000 */
[----:B------:R2:W4:Y:S01]  /*7960*/  SYNCS.PHASECHK.TRANS64.TRYWAIT P0, [R90+URZ+0x280], R7 ;  /* 0x000280075a0075a7 */ /* 0x00052200080011ff */
[----:B-1----:R-:W-:Y:S01]  /*7970*/  @P6 SEL R71, RZ, 0x1, !P1 ;  /* 0x00000001ff476807 */ /* 0x002fe20004800000 */
[----:B--2---:R-:W-:Y:S06]  /*7980*/  @!P6 BRA `(.L_x_139) ;  /* 0x000000000094e947 */ /* 0x004fec0003800000 */
[----:B------:R-:W-:Y:S01]  /*7990*/  @P5 IMAD R4, R93, 0x1000, R84 ;  /* 0x000010005d045824 */ /* 0x000fe200078e0254 */
[----:B------:R-:W-:Y:S01]  /*79a0*/  LOP3.LUT P6, RZ, R85, 0x80, RZ, 0xc0, !PT ;  /* 0x0000008055ff7812 */ /* 0x000fe200078cc0ff */
[----:B------:R-:W1:Y:S01]  /*79b0*/  S2R R0, SR_CgaCtaId ;  /* 0x0000000000007919 */ /* 0x000e620000008800 */
[----:B------:R-:W-:Y:S01]  /*79c0*/  ISETP.NE.AND P2, PT, R71, RZ, PT ;  /* 0x000000ff4700720c */ /* 0x000fe20003f45270 */
[----:B------:R-:W-:Y:S01]  /*79d0*/  @P5 VIADD R3, R4, UR43 ;  /* 0x0000002b04035c36 */ /* 0x000fe20008000000 */
[----:B------:R-:W-:Y:S01]  /*79e0*/  PLOP3.LUT P1, PT, PT, PT, PT, 0x8, 0x80 ;  /* 0x000000000080781c */ /* 0x000fe20003f2e170 */
[----:B------:R-:W-:Y:S01]  /*79f0*/  BSSY B0, `(.L_x_140) ;  /* 0x000000d000007945 */ /* 0x000fe20003800000 */
[----:B------:R-:W-:Y:S01]  /*7a00*/  @P5 PLOP3.LUT P1, PT, P6, PT, PT, 0x80, 0x8 ;  /* 0x000000000008581c */ /* 0x000fe2000372f070 */
[C---:B------:R-:W-:Y:S01]  /*7a10*/  @P5 VIADD R2, R3.reuse, 0x400 ;  /* 0x0000040003025836 */ /* 0x040fe20000000000 */
[----:B------:R-:W-:Y:S01]  /*7a20*/  CS2R R74, SRZ ;  /* 0x00000000004a7805 */ /* 0x000fe2000001ff00 */
[----:B------:R-:W-:Y:S01]  /*7a30*/  @P5 VIADD R3, R3, 0x410 ;  /* 0x0000041003035836 */ /* 0x000fe20000000000 */
[----:B------:R-:W-:Y:S02]  /*7a40*/  CS2R R72, SRZ ;  /* 0x0000000000487805 */ /* 0x000fe4000001ff00 */
[----:B------:R-:W-:Y:S02]  /*7a50*/  CS2R R78, SRZ ;  /* 0x00000000004e7805 */ /* 0x000fe4000001ff00 */
[----:B------:R-:W-:Y:S05]  /*7a60*/  CS2R R76, SRZ ;  /* 0x00000000004c7805 */ /* 0x000fea000001ff00 */
[----:B------:R-:W-:Y:S01]  /*7a70*/  @P1 VIADD R3, R2, 0xfffffff0 ;  /* 0xfffffff002031836 */ /* 0x000fe20000000000 */
[----:B------:R-:W-:Y:S06]  /*7a80*/  @P2 BRA `(.L_x_141) ;  /* 0x00000000000c2947 */ /* 0x000fec0003800000 */
[----:B------:R-:W-:Y:S04]  /*7a90*/  SHF.L.U32 R2, R92, 0x1f, RZ ;  /* 0x0000001f5c027819 */ /* 0x000fe800000006ff */
[----:B------:R-:W2:Y:S02]  /*7aa0*/  SYNCS.PHASECHK.TRANS64.TRYWAIT P1, [R5+URZ+0x210], R2 ;  /* 0x00021002050075a7 */ /* 0x000ea400080211ff */
[----:B--2---:R-:W-:Y:S05]  /*7ab0*/  @!P1 BRA `(.L_x_142) ;  /* 0x0000004c00489947 */ /* 0x004fea0003800000 */
.L_x_141:
[----:B------:R-:W-:Y:S05]  /*7ac0*/  BSYNC B0 ;  /* 0x0000000000007941 */ /* 0x000fea0003800000 */
.L_x_140:
[----:B------:R-:W-:Y:S01]  /*7ad0*/  ISETP.NE.AND P1, PT, R100, RZ, PT ;  /* 0x000000ff6400720c */ /* 0x000fe20003f25270 */
[----:B--2---:R-:W-:Y:S02]  /*7ae0*/  VIADD R5, R5, 0x230 ;  /* 0x0000023005057836 */ /* 0x004fe40000000000 */
[----:B------:R-:W-:Y:S03]  /*7af0*/  VIADD R93, R93, 0x1 ;  /* 0x000000015d5d7836 */ /* 0x000fe60000000000 */
[----:B-1----:R-:W-:Y:S07]  /*7b00*/  PRMT R0, R0, 0x654, R5 ;  /* 0x0000065400007816 */ /* 0x002fee0000000005 */
[----:B------:R1:W2:Y:S04]  /*7b10*/  @P1 LDS.128 R72, [R4+UR43+0x400] ;  /* 0x0004002b04481984 */ /* 0x0002a80008000c00 */
[----:B------:R1:W1:Y:S01]  /*7b20*/  @P1 LDS.128 R76, [R3] ;  /* 0x00000000034c1984 */ /* 0x0002620000000c00 */
[C---:B------:R-:W-:Y:S01]  /*7b30*/  ISETP.NE.AND P1, PT, R93.reuse, 0x4, PT ;  /* 0x000000045d00780c */ /* 0x040fe20003f25270 */
[----:B------:R-:W-:Y:S01]  /*7b40*/  @!PT LDS RZ, [RZ] ;  /* 0x00000000fffff984 */ /* 0x000fe20000000800 */
[----:B------:R-:W-:Y:S01]  /*7b50*/  @!PT LDS RZ, [RZ] ;  /* 0x00000000fffff984 */ /* 0x000fe20000000800 */
[----:B------:R-:W-:Y:S01]  /*7b60*/  @!PT LDS RZ, [RZ] ;  /* 0x00000000fffff984 */ /* 0x000fe20000000800 */
[----:B------:R-:W-:Y:S01]  /*7b70*/  @!PT LDS RZ, [RZ] ;  /* 0x00000000fffff984 */ /* 0x000fe20000000800 */
[----:B------:R5:W-:Y:S06]  /*7b80*/  MEMBAR.ALL.CTA ;  /* 0x0000000000007992 */ /* 0x000bec0000008000 */
[----:B-----5:R-:W5:Y:S01]  /*7b90*/  FENCE.VIEW.ASYNC.S ;  /* 0x00000000000073c6 */ /* 0x020f620000000000 */
[----:B------:R-:W-:Y:S02]  /*7ba0*/  SEL R5, RZ, 0x1, P1 ;  /* 0x00000001ff057807 */ /* 0x000fe40000800000 */
[----:B------:R-:W-:Y:S02]  /*7bb0*/  SEL R93, R93, RZ, P1 ;  /* 0x000000ff5d5d7207 */ /* 0x000fe40000800000 */
[----:B------:R-:W-:Y:S01]  /*7bc0*/  LOP3.LUT R92, R92, R5, RZ, 0x3c, !PT ;  /* 0x000000055c5c7212 */ /* 0x000fe200078e3cff */
[----:B-----5:R1:W-:Y:S06]  /*7bd0*/  SYNCS.ARRIVE.TRANS64.RED.A1T0 RZ, [R0+URZ], RZ ;  /* 0x000000ff00ff79a7 */ /* 0x0203ec00081004ff */
.L_x_139:
[----:B------:R-:W-:Y:S05]  /*7be0*/  BSYNC B1 ;  /* 0x0000000000017941 */ /* 0x000fea0003800000 */
.L_x_138:
[----:B-1----:R-:W-:Y:S04]  /*7bf0*/  SHF.R.U32.HI R0, RZ, 0x15, R39 ;  /* 0x00000015ff007819 */ /* 0x002fe80000011627 */
[----:B------:R-:W-:Y:S01]  /*7c00*/  LOP3.LUT P1, RZ, R0, 0x3, R87, 0x48, !PT ;  /* 0x0000000300ff7812 */ /* 0x000fe20007824857 */
[----:B------:R-:W-:Y:S01]  /*7c10*/  @!UPT UIADD3 URZ, UPT, UPT, URZ, URZ, URZ ;  /* 0x000000fffffff290 */ /* 0x000fe2000fffe0ff */
[----:B----4-:R-:W-:Y:S11]  /*7c20*/  @P0 BRA `(.L_x_143) ;  /* 0x0000000000080947 */ /* 0x010ff60003800000 */
[----:B------:R-:W1:Y:S02]  /*7c30*/  SYNCS.PHASECHK.TRANS64.TRYWAIT P0, [R90+URZ+0x280], R7 ;  /* 0x000280075a0075a7 */ /* 0x000e6400080011ff */
[----:B-1----:R-:W-:Y:S05]  /*7c40*/  @!P0 BRA `(.L_x_144) ;  /* 0x0000004800f88947 */ /* 0x002fea0003800000 */
.L_x_143:
[----:B------:R-:W-:Y:S05]  /*7c50*/  @!P1 BRA `(.L_x_145) ;  /* 0x0000000000409947 */ /* 0x000fea0003800000 */
[----:B------:R-:W4:Y:S01]  /*7c60*/  LDCU.64 UR8, c[0x4][0x78] ;  /* 0x01000f00ff0877ac */ /* 0x000f220008000a00 */
[----:B------:R-:W-:Y:S01]  /*7c70*/  MOV R3, 0x0 ;  /* 0x0000000000037802 */ /* 0x000fe20000000f00 */
[----:B------:R-:W-:Y:S02]  /*7c80*/  HFMA2 R12, -RZ, RZ, 0, 5.9604644775390625e-08 ;  /* 0x00000001ff0c7431 */ /* 0x000fe400000001ff */
[----:B------:R-:W-:Y:S02]  /*7c90*/  IMAD.MOV.U32 R8, RZ, RZ, 0x192 ;  /* 0x00000192ff087424 */ /* 0x000fe400078e00ff */
[----:B------:R-:W-:Y:S01]  /*7ca0*/  IMAD.MOV.U32 R13, RZ, RZ, RZ ;  /* 0x000000ffff0d7224 */ /* 0x000fe200078e00ff */
[----:B------:R-:W1:Y:S01]  /*7cb0*/  LDCU.64 UR6, c[0x4][0x80] ;  /* 0x01001000ff0677ac */ /* 0x000e620008000a00 */
[----:B------:R-:W2:Y:S01]  /*7cc0*/  LDC.64 R2, c[0x4][R3] ;  /* 0x0100000003027b82 */ /* 0x000ea20000000a00 */
[----:B------:R-:W5:Y:S01]  /*7cd0*/  LDCU.64 UR4, c[0x4][0x18] ;  /* 0x01000300ff0477ac */ /* 0x000f620008000a00 */
[----:B----4-:R-:W-:Y:S01]  /*7ce0*/  MOV R5, UR9 ;  /* 0x0000000900057c02 */ /* 0x010fe20008000f00 */
[----:B------:R-:W-:Y:S01]  /*7cf0*/  IMAD.U32 R4, RZ, RZ, UR8 ;  /* 0x00000008ff047e24 */ /* 0x000fe2000f8e00ff */
[----:B-1----:R-:W-:Y:S01]  /*7d00*/  MOV R7, UR7 ;  /* 0x0000000700077c02 */ /* 0x002fe20008000f00 */
[----:B------:R-:W-:Y:S01]  /*7d10*/  IMAD.U32 R6, RZ, RZ, UR6 ;  /* 0x00000006ff067e24 */ /* 0x000fe2000f8e00ff */
[----:B-----5:R-:W-:Y:S01]  /*7d20*/  MOV R11, UR5 ;  /* 0x00000005000b7c02 */ /* 0x020fe20008000f00 */
[----:B------:R-:W-:Y:S02]  /*7d30*/  IMAD.U32 R10, RZ, RZ, UR4 ;  /* 0x00000004ff0a7e24 */ /* 0x000fe4000f8e00ff */
[----:B------:R-:W-:Y:S07]  /*7d40*/  LEPC R20, `(.L_x_145) ;  /* 0x000000001014794e */ /* 0x000fee0000000000 */
[----:B--23--:R-:W-:Y:S05]  /*7d50*/  CALL.ABS.NOINC R2 ;  /* 0x0000000002007343 */ /* 0x00cfea0003c00000 */
.L_x_145:
[-C--:B--2---:R-:W-:Y:S01]  /*7d60*/  F2FP.F16.E4M3.UNPACK_B R42, R72.reuse ;  /* 0x00000048ff2a723e */ /* 0x084fe200020006ff */
[----:B------:R-:W-:Y:S05]  /*7d70*/  WARPSYNC.ALL ;  /* 0x0000000000007948 */ /* 0x000fea0003800000 */
[----:B------:R-:W-:Y:S01]  /*7d80*/  R2UR UR4, R39 ;  /* 0x00000000270472ca */ /* 0x000fe200000e0000 */
[--C-:B------:R-:W-:Y:S01]  /*7d90*/  HADD2.F32 R40, -RZ, R42.reuse.H0_H0 ;  /* 0x2000002aff287230 */ /* 0x100fe20000004100 */
[----:B------:R-:W-:Y:S01]  /*7da0*/  F2FP.F16.E4M3.UNPACK_B R43, R72.H1 ;  /* 0x00000048ff2b723e */ /* 0x000fe200030006ff */
[----:B------:R-:W-:Y:S01]  /*7db0*/  HADD2.F32 R42, -RZ, R42.H1_H1 ;  /* 0x3000002aff2a7230 */ /* 0x000fe20000004100 */
[-C--:B------:R-:W-:Y:S01]  /*7dc0*/  F2FP.F16.E4M3.UNPACK_B R45, R73.reuse ;  /* 0x00000049ff2d723e */ /* 0x080fe200020006ff */
[----:B------:R-:W-:Y:S01]  /*7dd0*/  BSSY.RECONVERGENT B0, `(.L_x_146) ;  /* 0x000009e000007945 */ /* 0x000fe20003800200 */
[----:B------:R-:W-:Y:S01]  /*7de0*/  F2FP.F16.E4M3.UNPACK_B R47, R73.H1 ;  /* 0x00000049ff2f723e */ /* 0x000fe200030006ff */
[--C-:B------:R-:W-:Y:S01]  /*7df0*/  HADD2.F32 R44, -RZ, R43.reuse.H0_H0 ;  /* 0x2000002bff2c7230 */ /* 0x100fe20000004100 */
[-C--:B------:R-:W-:Y:S01]  /*7e00*/  F2FP.F16.E4M3.UNPACK_B R49, R74.reuse ;  /* 0x0000004aff31723e */ /* 0x080fe200020006ff */
[----:B------:R-:W-:Y:S01]  /*7e10*/  HADD2.F32 R46, -RZ, R43.H1_H1 ;  /* 0x3000002bff2e7230 */ /* 0x000fe20000004100 */
[----:B------:R-:W-:Y:S01]  /*7e20*/  F2FP.F16.E4M3.UNPACK_B R51, R74.H1 ;  /* 0x0000004aff33723e */ /* 0x000fe200030006ff */
[--C-:B------:R-:W-:Y:S01]  /*7e30*/  HADD2.F32 R43, -RZ, R45.reuse.H0_H0 ;  /* 0x2000002dff2b7230 */ /* 0x100fe20000004100 */
[-C--:B------:R-:W-:Y:S01]  /*7e40*/  F2FP.F16.E4M3.UNPACK_B R53, R75.reuse ;  /* 0x0000004bff35723e */ /* 0x080fe200020006ff */
[----:B-1----:R-:W3:Y:S01]  /*7e50*/  LDTM.x32 R4, tmem[UR4] ;  /* 0x00000004000479ee */ /* 0x002ee200082c0000 */
[----:B------:R-:W-:Y:S01]  /*7e60*/  F2FP.F16.E4M3.UNPACK_B R55, R75.H1 ;  /* 0x0000004bff37723e */ /* 0x000fe200030006ff */
[----:B------:R-:W-:Y:S01]  /*7e70*/  HADD2.F32 R48, -RZ, R45.H1_H1 ;  /* 0x3000002dff307230 */ /* 0x000fe20000004100 */
[-C--:B------:R-:W-:Y:S01]  /*7e80*/  F2FP.F16.E4M3.UNPACK_B R57, R76.reuse ;  /* 0x0000004cff39723e */ /* 0x080fe200020006ff */
[----:B------:R-:W-:Y:S01]  /*7e90*/  HADD2.F32 R52, -RZ, R49.H1_H1 ;  /* 0x30000031ff347230 */ /* 0x000fe20000004100 */
[----:B------:R-:W-:Y:S01]  /*7ea0*/  IADD3 R112, PT, PT, R84, UR43, RZ ;  /* 0x0000002b54707c10 */ /* 0x000fe2000fffe0ff */
[----:B------:R-:W-:Y:S01]  /*7eb0*/  HADD2.F32 R56, -RZ, R53.H1_H1 ;  /* 0x30000035ff387230 */ /* 0x000fe20000004100 */
[----:B------:R-:W-:Y:S01]  /*7ec0*/  MOV R101, 0x10 ;  /* 0x0000001000657802 */ /* 0x000fe20000000f00 */
[----:B------:R-:W-:Y:S01]  /*7ed0*/  HADD2.F32 R60, -RZ, R57.H1_H1 ;  /* 0x30000039ff3c7230 */ /* 0x000fe20000004100 */
[----:B------:R-:W-:Y:S01]  /*7ee0*/  LOP3.LUT P5, RZ, R85, 0x80, RZ, 0xc0, !PT ;  /* 0x0000008055ff7812 */ /* 0x000fe200078ac0ff */
[--C-:B------:R-:W-:Y:S01]  /*7ef0*/  HADD2.F32 R45, -RZ, R47.reuse.H0_H0 ;  /* 0x2000002fff2d7230 */ /* 0x100fe20000004100 */
[----:B------:R-:W-:Y:S01]  /*7f00*/  F2FP.F16.E4M3.UNPACK_B R59, R76.H1 ;  /* 0x0000004cff3b723e */ /* 0x000fe200030006ff */
[----:B------:R-:W-:Y:S01]  /*7f10*/  HADD2.F32 R50, -RZ, R47.H1_H1 ;  /* 0x3000002fff327230 */ /* 0x000fe20000004100 */
[----:B------:R-:W-:Y:S01]  /*7f20*/  SEL R101, R101, 0xfffffff0, !P5 ;  /* 0xfffffff065657807 */ /* 0x000fe20006800000 */
[----:B------:R-:W-:Y:S01]  /*7f30*/  HADD2.F32 R47, -RZ, R49.H0_H0 ;  /* 0x20000031ff2f7230 */ /* 0x000fe20000004100 */
[-C--:B------:R-:W-:Y:S01]  /*7f40*/  F2FP.F16.E4M3.UNPACK_B R61, R77.reuse ;  /* 0x0000004dff3d723e */ /* 0x080fe200020006ff */
[--C-:B------:R-:W-:Y:S01]  /*7f50*/  HADD2.F32 R49, -RZ, R51.reuse.H0_H0 ;  /* 0x20000033ff317230 */ /* 0x100fe20000004100 */
[----:B------:R-:W-:Y:S01]  /*7f60*/  F2FP.F16.E4M3.UNPACK_B R63, R77.H1 ;  /* 0x0000004dff3f723e */ /* 0x000fe200030006ff */
[----:B------:R-:W-:Y:S01]  /*7f70*/  HADD2.F32 R54, -RZ, R51.H1_H1 ;  /* 0x30000033ff367230 */ /* 0x000fe20000004100 */
[-C--:B------:R-:W-:Y:S01]  /*7f80*/  F2FP.F16.E4M3.UNPACK_B R65, R78.reuse ;  /* 0x0000004eff41723e */ /* 0x080fe200020006ff */
[----:B------:R-:W-:Y:S01]  /*7f90*/  HADD2.F32 R51, -RZ, R53.H0_H0 ;  /* 0x20000035ff337230 */ /* 0x000fe20000004100 */
[----:B------:R-:W-:Y:S01]  /*7fa0*/  F2FP.F16.E4M3.UNPACK_B R67, R78.H1 ;  /* 0x0000004eff43723e */ /* 0x000fe200030006ff */
[----:B------:R-:W-:Y:S01]  /*7fb0*/  HADD2.F32 R64, -RZ, R61.H1_H1 ;  /* 0x3000003dff407230 */ /* 0x000fe20000004100 */
[----:B------:R-:W-:Y:S01]  /*7fc0*/  ISETP.NE.AND P0, PT, R97, RZ, PT ;  /* 0x000000ff6100720c */ /* 0x000fe20003f05270 */
[C---:B---3--:R-:W-:Y:S01]  /*7fd0*/  FMUL R0, R38.reuse, R4 ;  /* 0x0000000426007220 */ /* 0x048fe20000400000 */
[C---:B------:R-:W-:Y:S01]  /*7fe0*/  FMUL R2, R38.reuse, R5 ;  /* 0x0000000526027220 */ /* 0x040fe20000400000 */
[C---:B------:R-:W-:Y:S01]  /*7ff0*/  FMUL R4, R38.reuse, R8 ;  /* 0x0000000826047220 */ /* 0x040fe20000400000 */
[C---:B------:R-:W-:Y:S01]  /*8000*/  FMUL R5, R38.reuse, R9 ;  /* 0x0000000926057220 */ /* 0x040fe20000400000 */
[C---:B------:R-:W-:Y:S01]  /*8010*/  FFMA R0, R41.reuse, R40, R0 ;  /* 0x0000002829007223 */ /* 0x040fe20000000000 */
[C---:B------:R-:W-:Y:S01]  /*8020*/  FFMA R2, R41.reuse, R42, R2 ;  /* 0x0000002a29027223 */ /* 0x040fe20000000002 */
[C---:B------:R-:W-:Y:S01]  /*8030*/  FMUL R8, R38.reuse, R12 ;  /* 0x0000000c26087220 */ /* 0x040fe20000400000 */
[C---:B------:R-:W-:Y:S01]  /*8040*/  FMUL R9, R38.reuse, R13 ;  /* 0x0000000d26097220 */ /* 0x040fe20000400000 */
[C---:B------:R-:W-:Y:S01]  /*8050*/  FMUL R12, R38.reuse, R16 ;  /* 0x00000010260c7220 */ /* 0x040fe20000400000 */
[C---:B------:R-:W-:Y:S01]  /*8060*/  FMUL R13, R38.reuse, R17 ;  /* 0x00000011260d7220 */ /* 0x040fe20000400000 */
[C---:B------:R-:W-:Y:S01]  /*8070*/  FMUL R16, R38.reuse, R20 ;  /* 0x0000001426107220 */ /* 0x040fe20000400000 */
[C---:B------:R-:W-:Y:S01]  /*8080*/  FMUL R17, R38.reuse, R21 ;  /* 0x0000001526117220 */ /* 0x040fe20000400000 */
[C---:B------:R-:W-:Y:S01]  /*8090*/  FMUL R20, R38.reuse, R24 ;  /* 0x0000001826147220 */ /* 0x040fe20000400000 */
[C---:B------:R-:W-:Y:S01]  /*80a0*/  FMUL R21, R38.reuse, R25 ;  /* 0x0000001926157220 */ /* 0x040fe20000400000 */
[----:B------:R-:W-:Y:S02]  /*80b0*/  HADD2.F32 R68, -RZ, R65.H1_H1 ;  /* 0x30000041ff447230 */ /* 0x000fe40000004100 */
[C---:B------:R-:W-:Y:S01]  /*80c0*/  FMUL R24, R38.reuse, R28 ;  /* 0x0000001c26187220 */ /* 0x040fe20000400000 */
[C---:B------:R-:W-:Y:S01]  /*80d0*/  FMUL R25, R38.reuse, R29 ;  /* 0x0000001d26197220 */ /* 0x040fe20000400000 */
[C---:B------:R-:W-:Y:S01]  /*80e0*/  FMUL R28, R38.reuse, R32 ;  /* 0x00000020261c7220 */ /* 0x040fe20000400000 */
[C---:B------:R-:W-:Y:S01]  /*80f0*/  FMUL R29, R38.reuse, R33 ;  /* 0x00000021261d7220 */ /* 0x040fe20000400000 */
[C---:B------:R-:W-:Y:S01]  /*8100*/  FMUL R3, R38.reuse, R6 ;  /* 0x0000000626037220 */ /* 0x040fe20000400000 */
[C---:B------:R-:W-:Y:S01]  /*8110*/  FMUL R7, R38.reuse, R7 ;  /* 0x0000000726077220 */ /* 0x040fe20000400000 */
[----:B------:R-:W-:Y:S01]  /*8120*/  FMUL R6, R38, R10 ;  /* 0x0000000a26067220 */ /* 0x000fe20000400000 */
[-C--:B------:R-:W-:Y:S01]  /*8130*/  F2FP.F16.E4M3.UNPACK_B R40, R79.reuse ;  /* 0x0000004fff28723e */ /* 0x080fe200020006ff */
[C---:B------:R-:W-:Y:S01]  /*8140*/  FFMA R3, R41.reuse, R44, R3 ;  /* 0x0000002c29037223 */ /* 0x040fe20000000003 */
[C---:B------:R-:W-:Y:S01]  /*8150*/  FFMA R7, R41.reuse, R46, R7 ;  /* 0x0000002e29077223 */ /* 0x040fe20000000007 */
[----:B------:R-:W-:Y:S01]  /*8160*/  F2FP.F16.E4M3.UNPACK_B R42, R79.H1 ;  /* 0x0000004fff2a723e */ /* 0x000fe200030006ff */
[C---:B------:R-:W-:Y:S01]  /*8170*/  FFMA R4, R41.reuse, R43, R4 ;  /* 0x0000002b29047223 */ /* 0x040fe20000000004 */
[C---:B------:R-:W-:Y:S01]  /*8180*/  FFMA R5, R41.reuse, R48, R5 ;  /* 0x0000003029057223 */ /* 0x040fe20000000005 */
[----:B------:R-:W-:Y:S01]  /*8190*/  ISETP.NE.AND P6, PT, R102, RZ, PT ;  /* 0x000000ff6600720c */ /* 0x000fe20003fc5270 */
[----:B------:R-:W-:Y:S01]  /*81a0*/  FFMA R6, R41, R45, R6 ;  /* 0x0000002d29067223 */ /* 0x000fe20000000006 */
[----:B------:R-:W-:Y:S01]  /*81b0*/  F2FP.SATFINITE.E4M3.F32.PACK_AB_MERGE_C R99, R7, R3, RZ ;  /* 0x000000030763723e */ /* 0x000fe200048070ff */
[C---:B------:R-:W-:Y:S01]  /*81c0*/  FMUL R11, R38.reuse, R11 ;  /* 0x0000000b260b7220 */ /* 0x040fe20000400000 */
[C---:B------:R-:W-:Y:S01]  /*81d0*/  FMUL R10, R38.reuse, R14 ;  /* 0x0000000e260a7220 */ /* 0x040fe20000400000 */
[----:B------:R-:W-:Y:S01]  /*81e0*/  FMUL R15, R38, R15 ;  /* 0x0000000f260f7220 */ /* 0x000fe20000400000 */
[----:B------:R-:W-:Y:S01]  /*81f0*/  F2FP.SATFINITE.E4M3.F32.PACK_AB_MERGE_C R104, R2, R0, R99 ;  /* 0x000000000268723e */ /* 0x000fe20004807063 */
[C---:B------:R-:W-:Y:S01]  /*8200*/  FFMA R11, R41.reuse, R50, R11 ;  /* 0x00000032290b7223 */ /* 0x040fe2000000000b */
[----:B------:R-:W-:Y:S01]  /*8210*/  IADD3 R99, PT, PT, R112, R101, RZ ;  /* 0x0000006570637210 */ /* 0x000fe20007ffe0ff */
[C---:B------:R-:W-:Y:S01]  /*8220*/  FFMA R8, R41.reuse, R47, R8 ;  /* 0x0000002f29087223 */ /* 0x040fe20000000008 */
[----:B------:R-:W-:Y:S01]  /*8230*/  FFMA R9, R41, R52, R9 ;  /* 0x0000003429097223 */ /* 0x000fe20000000009 */
[--C-:B------:R-:W-:Y:S01]  /*8240*/  HADD2.F32 R53, -RZ, R55.reuse.H0_H0 ;  /* 0x20000037ff357230 */ /* 0x100fe20000004100 */
[----:B------:R-:W-:Y:S01]  /*8250*/  F2FP.SATFINITE.E4M3.F32.PACK_AB_MERGE_C R105, R11, R6, RZ ;  /* 0x000000060b69723e */ /* 0x000fe200048070ff */
[C---:B------:R-:W-:Y:S01]  /*8260*/  FFMA R10, R41.reuse, R49, R10 ;  /* 0x00000031290a7223 */ /* 0x040fe2000000000a */
[C---:B------:R-:W-:Y:S01]  /*8270*/  FFMA R15, R41.reuse, R54, R15 ;  /* 0x00000036290f7223 */ /* 0x040fe2000000000f */
[----:B------:R-:W-:Y:S01]  /*8280*/  FFMA R12, R41, R51, R12 ;  /* 0x00000033290c7223 */ /* 0x000fe2000000000c */
[----:B------:R-:W-:Y:S01]  /*8290*/  F2FP.SATFINITE.E4M3.F32.PACK_AB_MERGE_C R105, R5, R4, R105 ;  /* 0x000000040569723e */ /* 0x000fe20004807069 */
[----:B------:R-:W-:Y:S01]  /*82a0*/  FFMA R13, R41, R56, R13 ;  /* 0x00000038290d7223 */ /* 0x000fe2000000000d */
[----:B------:R-:W-:Y:S01]  /*82b0*/  HADD2.F32 R58, -RZ, R55.H1_H1 ;  /* 0x30000037ff3a7230 */ /* 0x000fe20000004100 */
[----:B------:R-:W-:Y:S01]  /*82c0*/  F2FP.SATFINITE.E4M3.F32.PACK_AB_MERGE_C R106, R15, R10, RZ ;  /* 0x0000000a0f6a723e */ /* 0x000fe200048070ff */
[----:B------:R-:W-:Y:S02]  /*82d0*/  HADD2.F32 R55, -RZ, R57.H0_H0 ;  /* 0x20000039ff377230 */ /* 0x000fe40000004100 */
[C---:B------:R-:W-:Y:S01]  /*82e0*/  FMUL R14, R38.reuse, R18 ;  /* 0x00000012260e7220 */ /* 0x040fe20000400000 */
[C---:B------:R-:W-:Y:S01]  /*82f0*/  FMUL R19, R38.reuse, R19 ;  /* 0x0000001326137220 */ /* 0x040fe20000400000 */
[--C-:B------:R-:W-:Y:S02]  /*8300*/  HADD2.F32 R57, -RZ, R59.reuse.H0_H0 ;  /* 0x2000003bff397230 */ /* 0x100fe40000004100 */
[C---:B------:R-:W-:Y:S01]  /*8310*/  FMUL R18, R38.reuse, R22 ;  /* 0x0000001626127220 */ /* 0x040fe20000400000 */
[C---:B------:R-:W-:Y:S01]  /*8320*/  FFMA R14, R41.reuse, R53, R14 ;  /* 0x00000035290e7223 */ /* 0x040fe2000000000e */
[----:B------:R-:W-:Y:S02]  /*8330*/  HADD2.F32 R62, -RZ, R59.H1_H1 ;  /* 0x3000003bff3e7230 */ /* 0x000fe40000004100 */
[C---:B------:R-:W-:Y:S01]  /*8340*/  FFMA R19, R41.reuse, R58, R19 ;  /* 0x0000003a29137223 */ /* 0x040fe20000000013 */
[----:B------:R-:W-:Y:S02]  /*8350*/  HADD2.F32 R59, -RZ, R61.H0_H0 ;  /* 0x2000003dff3b7230 */ /* 0x000fe40000004100 */
[C---:B------:R-:W-:Y:S01]  /*8360*/  FMUL R23, R38.reuse, R23 ;  /* 0x0000001726177220 */ /* 0x040fe20000400000 */
[C---:B------:R-:W-:Y:S01]  /*8370*/  FFMA R16, R41.reuse, R55, R16 ;  /* 0x0000003729107223 */ /* 0x040fe20000000010 */
[C---:B------:R-:W-:Y:S01]  /*8380*/  FFMA R17, R41.reuse, R60, R17 ;  /* 0x0000003c29117223 */ /* 0x040fe20000000011 */
[--C-:B------:R-:W-:Y:S02]  /*8390*/  HADD2.F32 R61, -RZ, R63.reuse.H0_H0 ;  /* 0x2000003fff3d7230 */ /* 0x100fe40000004100 */
[C---:B------:R-:W-:Y:S01]  /*83a0*/  FFMA R18, R41.reuse, R57, R18 ;  /* 0x0000003929127223 */ /* 0x040fe20000000012 */
[----:B------:R-:W-:Y:S02]  /*83b0*/  HADD2.F32 R66, -RZ, R63.H1_H1 ;  /* 0x3000003fff427230 */ /* 0x000fe40000004100 */
[C---:B------:R-:W-:Y:S01]  /*83c0*/  FMUL R22, R38.reuse, R26 ;  /* 0x0000001a26167220 */ /* 0x040fe20000400000 */
[----:B------:R-:W-:Y:S02]  /*83d0*/  HADD2.F32 R63, -RZ, R65.H0_H0 ;  /* 0x20000041ff3f7230 */ /* 0x000fe40000004100 */
[C---:B------:R-:W-:Y:S01]  /*83e0*/  FFMA R23, R41.reuse, R62, R23 ;  /* 0x0000003e29177223 */ /* 0x040fe20000000017 */
[C---:B------:R-:W-:Y:S01]  /*83f0*/  FMUL R27, R38.reuse, R27 ;  /* 0x0000001b261b7220 */ /* 0x040fe20000400000 */
[C---:B------:R-:W-:Y:S01]  /*8400*/  FFMA R20, R41.reuse, R59, R20 ;  /* 0x0000003b29147223 */ /* 0x040fe20000000014 */
[C---:B------:R-:W-:Y:S01]  /*8410*/  FFMA R21, R41.reuse, R64, R21 ;  /* 0x0000004029157223 */ /* 0x040fe20000000015 */
[--C-:B------:R-:W-:Y:S02]  /*8420*/  HADD2.F32 R65, -RZ, R67.reuse.H0_H0 ;  /* 0x20000043ff417230 */ /* 0x100fe40000004100 */
[C---:B------:R-:W-:Y:S01]  /*8430*/  FFMA R22, R41.reuse, R61, R22 ;  /* 0x0000003d29167223 */ /* 0x040fe20000000016 */
[----:B------:R-:W-:Y:S02]  /*8440*/  HADD2.F32 R70, -RZ, R67.H1_H1 ;  /* 0x30000043ff467230 */ /* 0x000fe40000004100 */
[C---:B------:R-:W-:Y:S01]  /*8450*/  FMUL R26, R38.reuse, R30 ;  /* 0x0000001e261a7220 */ /* 0x040fe20000400000 */
[--C-:B------:R-:W-:Y:S02]  /*8460*/  HADD2.F32 R67, -RZ, R40.reuse.H0_H0 ;  /* 0x20000028ff437230 */ /* 0x100fe40000004100 */
[C---:B------:R-:W-:Y:S01]  /*8470*/  FFMA R27, R41.reuse, R66, R27 ;  /* 0x00000042291b7223 */ /* 0x040fe2000000001b */
[C---:B------:R-:W-:Y:S01]  /*8480*/  FMUL R31, R38.reuse, R31 ;  /* 0x0000001f261f7220 */ /* 0x040fe20000400000 */
[C---:B------:R-:W-:Y:S01]  /*8490*/  FFMA R24, R41.reuse, R63, R24 ;  /* 0x0000003f29187223 */ /* 0x040fe20000000018 */
[----:B------:R-:W-:Y:S02]  /*84a0*/  HADD2.F32 R40, -RZ, R40.H1_H1 ;  /* 0x30000028ff287230 */ /* 0x000fe40000004100 */
[C---:B------:R-:W-:Y:S01]  /*84b0*/  FFMA R25, R41.reuse, R68, R25 ;  /* 0x0000004429197223 */ /* 0x040fe20000000019 */
[--C-:B------:R-:W-:Y:S02]  /*84c0*/  HADD2.F32 R69, -RZ, R42.reuse.H0_H0 ;  /* 0x2000002aff457230 */ /* 0x100fe40000004100 */
[C---:B------:R-:W-:Y:S01]  /*84d0*/  FFMA R26, R41.reuse, R65, R26 ;  /* 0x00000041291a7223 */ /* 0x040fe2000000001a */
[----:B------:R-:W-:Y:S02]  /*84e0*/  HADD2.F32 R42, -RZ, R42.H1_H1 ;  /* 0x3000002aff2a7230 */ /* 0x000fe40000004100 */
[C---:B------:R-:W-:Y:S01]  /*84f0*/  FMUL R30, R38.reuse, R34 ;  /* 0x00000022261e7220 */ /* 0x040fe20000400000 */
[----:B------:R-:W-:Y:S01]  /*8500*/  FFMA R31, R41, R70, R31 ;  /* 0x00000046291f7223 */ /* 0x000fe2000000001f */
[----:B------:R-:W-:Y:S01]  /*8510*/  FMUL R35, R38, R35 ;  /* 0x0000002326237220 */ /* 0x000fe20000400000 */
[----:B------:R-:W-:Y:S01]  /*8520*/  F2FP.SATFINITE.E4M3.F32.PACK_AB_MERGE_C R107, R19, R14, RZ ;  /* 0x0000000e136b723e */ /* 0x000fe200048070ff */
[C---:B------:R-:W-:Y:S01]  /*8530*/  FFMA R28, R41.reuse, R67, R28 ;  /* 0x00000043291c7223 */ /* 0x040fe2000000001c */
[C---:B------:R-:W-:Y:S01]  /*8540*/  FFMA R29, R41.reuse, R40, R29 ;  /* 0x00000028291d7223 */ /* 0x040fe2000000001d */
[C---:B------:R-:W-:Y:S01]  /*8550*/  FFMA R30, R41.reuse, R69, R30 ;  /* 0x00000045291e7223 */ /* 0x040fe2000000001e */
[----:B------:R-:W-:Y:S01]  /*8560*/  FFMA R35, R41, R42, R35 ;  /* 0x0000002a29237223 */ /* 0x000fe20000000023 */
[----:B------:R-:W-:Y:S02]  /*8570*/  F2FP.SATFINITE.E4M3.F32.PACK_AB_MERGE_C R106, R9, R8, R106 ;  /* 0x00000008096a723e */ /* 0x000fe4000480706a */
[----:B------:R-:W-:Y:S02]  /*8580*/  F2FP.SATFINITE.E4M3.F32.PACK_AB_MERGE_C R107, R13, R12, R107 ;  /* 0x0000000c0d6b723e */ /* 0x000fe4000480706b */
[----:B------:R-:W-:Y:S02]  /*8590*/  F2FP.SATFINITE.E4M3.F32.PACK_AB_MERGE_C R108, R23, R18, RZ ;  /* 0x00000012176c723e */ /* 0x000fe400048070ff */
[----:B------:R-:W-:Y:S01]  /*85a0*/  F2FP.SATFINITE.E4M3.F32.PACK_AB_MERGE_C R109, R27, R22, RZ ;  /* 0x000000161b6d723e */ /* 0x000fe200048070ff */
[----:B------:R1:W-:Y:S01]  /*85b0*/  STS.128 [R84+UR43+0x4400], R104 ;  /* 0x0044006854007988 */ /* 0x0003e20008000c2b */
[----:B------:R-:W-:Y:S02]  /*85c0*/  F2FP.SATFINITE.E4M3.F32.PACK_AB_MERGE_C R103, R31, R26, RZ ;  /* 0x0000001a1f67723e */ /* 0x000fe400048070ff */
[----:B------:R-:W-:Y:S02]  /*85d0*/  F2FP.SATFINITE.E4M3.F32.PACK_AB_MERGE_C R113, R35, R30, RZ ;  /* 0x0000001e2371723e */ /* 0x000fe400048070ff */
[----:B------:R-:W-:Y:S02]  /*85e0*/  F2FP.SATFINITE.E4M3.F32.PACK_AB_MERGE_C R108, R17, R16, R108 ;  /* 0x00000010116c723e */ /* 0x000fe4000480706c */
[----:B------:R-:W-:Y:S02]  /*85f0*/  F2FP.SATFINITE.E4M3.F32.PACK_AB_MERGE_C R109, R21, R20, R109 ;  /* 0x00000014156d723e */ /* 0x000fe4000480706d */
[----:B------:R-:W-:Y:S02]  /*8600*/  F2FP.SATFINITE.E4M3.F32.PACK_AB_MERGE_C R110, R25, R24, R103 ;  /* 0x00000018196e723e */ /* 0x000fe40004807067 */
[----:B------:R-:W-:Y:S02]  /*8610*/  F2FP.SATFINITE.E4M3.F32.PACK_AB_MERGE_C R111, R29, R28, R113 ;  /* 0x0000001c1d6f723e */ /* 0x000fe40004807071 */
[----:B------:R-:W-:Y:S02]  /*8620*/  LEA R103, R93, UR43, 0x3 ;  /* 0x0000002b5d677c11 */ /* 0x000fe4000f8e18ff */
[----:B------:R-:W-:Y:S01]  /*8630*/  @P6 SHF.L.U32 R112, R92, 0x1f, RZ ;  /* 0x0000001f5c706819 */ /* 0x000fe200000006ff */
[----:B------:R1:W-:Y:S01]  /*8640*/  STS.128 [R99+0x4400], R108 ;  /* 0x0044006c63007388 */ /* 0x0003e20000000c00 */
[----:B------:R-:W-:Y:S01]  /*8650*/  @!PT LDS RZ, [RZ] ;  /* 0x00000000fffff984 */ /* 0x000fe20000000800 */
[----:B------:R-:W-:Y:S01]  /*8660*/  @!PT LDS RZ, [RZ] ;  /* 0x00000000fffff984 */ /* 0x000fe20000000800 */
[----:B------:R-:W-:Y:S01]  /*8670*/  @!PT LDS RZ, [RZ] ;  /* 0x00000000fffff984 */ /* 0x000fe20000000800 */
[----:B------:R-:W-:Y:S01]  /*8680*/  @!PT LDS RZ, [RZ] ;  /* 0x00000000fffff984 */ /* 0x000fe20000000800 */
[----:B------:R2:W-:Y:S07]  /*8690*/  MEMBAR.ALL.CTA ;  /* 0x0000000000007992 */ /* 0x0005ee0000008000 */
[----:B--2---:R-:W2:Y:S02]  /*86a0*/  FENCE.VIEW.ASYNC.S ;  /* 0x00000000000073c6 */ /* 0x004ea40000000000 */
[----:B--2---:R-:W-:Y:S06]  /*86b0*/  BAR.SYNC.DEFER_BLOCKING 0x1, 0x80 ;  /* 0x0042000000007b1d */ /* 0x004fec0000010000 */
[----:B------:R-:W-:Y:S05]  /*86c0*/  @P0 BRA `(.L_x_147) ;  /* 0x0000000000380947 */ /* 0x000fea0003800000 */
[----:B------:R-:W-:Y:S01]  /*86d0*/  UIADD3 UR4, UPT, UPT, UR43, 0x4400, URZ ;  /* 0x000044002b047890 */ /* 0x000fe2000fffe0ff */
[----:B------:R-:W-:Y:S01]  /*86e0*/  UMOV UR51, UR36 ;  /* 0x0000002400337c82 */ /* 0x000fe20008000000 */
[----:B------:R-:W-:Y:S02]  /*86f0*/  UIADD3 UR9, UPT, UPT, UR49, 0x80, URZ ;  /* 0x0000008031097890 */ /* 0x000fe4000fffe0ff */
[----:B------:R-:W-:Y:S02]  /*8700*/  UIADD3 UR8, UPT, UPT, UR43, 0x4c00, URZ ;  /* 0x00004c002b087890 */ /* 0x000fe4000fffe0ff */
[----:B------:R-:W-:Y:S01]  /*8710*/  MOV R96, UR4 ;  /* 0x0000000400607c02 */ /* 0x000fe20008000f00 */
[----:B------:R-:W-:Y:S01]  /*8720*/  UIADD3 UR4, UP0, UPT, UR62, 0x680, URZ ;  /* 0x000006803e047890 */ /* 0x000fe2000ff1e0ff */
[----:B------:R-:W-:Y:S02]  /*8730*/  UMOV UR10, UR50 ;  /* 0x00000032000a7c82 */ /* 0x000fe40008000000 */
[----:B------:R-:W-:Y:S01]  /*8740*/  R2UR UR48, R96 ;  /* 0x00000000603072ca */ /* 0x000fe200000e0000 */
[----:B------:R-:W-:Y:S01]  /*8750*/  UIADD3.X UR5, UPT, UPT, URZ, UR63, URZ, UP0, !UPT ;  /* 0x0000003fff057290 */ /* 0x000fe200087fe4ff */
[----:B------:R-:W-:Y:S11]  /*8760*/  UMOV UR11, UR36 ;  /* 0x00000024000b7c82 */ /* 0x000ff60008000000 */
[----:B------:R2:W-:Y:S01]  /*8770*/  UTMASTG.3D [UR48], [UR4] ;  /* 0x00000030040073b5 */ /* 0x0005e20008010000 */
[----:B------:R2:W-:Y:S01]  /*8780*/  UTMASTG.3D [UR8], [UR4] ;  /* 0x00000008040073b5 */ /* 0x0005e20008010000 */
[----:B------:R0:W-:Y:S01]  /*8790*/  UTMACMDFLUSH ;  /* 0x00000000000079b7 */ /* 0x0001e20000000000 */
[----:B--2---:R-:W-:Y:S04]  /*87a0*/  DEPBAR.LE SB0, 0x1 ;  /* 0x000080400000791a */ /* 0x004fe80000000000 */
.L_x_147:
[----:B------:R-:W-:Y:S05]  /*87b0*/  BSYNC.RECONVERGENT B0 ;  /* 0x0000000000007941 */ /* 0x000fea0003800200 */
.L_x_146:
[----:B------:R-:W-:Y:S06]  /*87c0*/  BAR.SYNC.DEFER_BLOCKING 0x1, 0x80 ;  /* 0x0042000000007b1d */ /* 0x000fec0000010000 */
[----:B------:R-:W2:Y:S01]  /*87d0*/  @P6 SYNCS.PHASECHK.TRANS64.TRYWAIT P0, [R103+URZ+0x210], R112 ;  /* 0x00021070670065a7 */ /* 0x000ea200080011ff */
[----:B------:R-:W-:Y:S01]  /*87e0*/  BSSY B1, `(.L_x_148) ;  /* 0x0000020000017945 */ /* 0x000fe20003800000 */
[----:B--2---:R-:W-:Y:S03]  /*87f0*/  @P6 SEL R71, RZ, 0x1, !P0 ;  /* 0x00000001ff476807 */ /* 0x004fe60004000000 */
[----:B------:R-:W-:Y:S05]  /*8800*/  @!P6 BRA `(.L_x_149) ;  /* 0x000000000074e947 */ /* 0x000fea0003800000 */
[----:B------:R-:W-:Y:S01]  /*8810*/  ISETP.NE.AND P1, PT, R100, RZ, PT ;  /* 0x000000ff6400720c */ /* 0x000fe20003f25270 */
[----:B------:R-:W2:Y:S01]  /*8820*/  S2R R0, SR_CgaCtaId ;  /* 0x0000000000007919 */ /* 0x000ea20000008800 */
[----:B------:R-:W-:Y:S01]  /*8830*/  ISETP.NE.AND P0, PT, R71, RZ, PT ;  /* 0x000000ff4700720c */ /* 0x000fe20003f05270 */
[----:B------:R-:W-:Y:S10]  /*8840*/  BSSY B0, `(.L_x_150) ;  /* 0x0000008000007945 */ /* 0x000ff40003800000 */
[----:B------:R-:W-:Y:S05]  /*8850*/  @P1 IMAD R2, R93, 0x1000, R84 ;  /* 0x000010005d021824 */ /* 0x000fea00078e0254 */
[----:B------:R-:W-:Y:S05]  /*8860*/  @P1 IADD3 R4, PT, PT, R2, UR43, RZ ;  /* 0x0000002b02041c10 */ /* 0x000fea000fffe0ff */
[----:B------:R-:W-:Y:S01]  /*8870*/  @P1 IMAD.IADD R3, R4, 0x1, R101 ;  /* 0x0000000104031824 */ /* 0x000fe200078e0265 */
[----:B------:R-:W-:Y:S06]  /*8880*/  @P0 BRA `(.L_x_151) ;  /* 0x00000000000c0947 */ /* 0x000fec0003800000 */
[----:B------:R-:W-:Y:S04]  /*8890*/  SHF.L.U32 R4, R92, 0x1f, RZ ;  /* 0x0000001f5c047819 */ /* 0x000fe800000006ff */
[----:B------:R-:W3:Y:S02]  /*88a0*/  SYNCS.PHASECHK.TRANS64.TRYWAIT P0, [R103+URZ+0x210], R4 ;  /* 0x00021004670075a7 */ /* 0x000ee400080011ff */
[----:B---3--:R-:W-:Y:S05]  /*88b0*/  @!P0 BRA `(.L_x_152) ;  /* 0x0000003c00f08947 */ /* 0x008fea0003800000 */
.L_x_151:
[----:B------:R-:W-:Y:S05]  /*88c0*/  BSYNC B0 ;  /* 0x0000000000007941 */ /* 0x000fea0003800000 */
.L_x_150:
[----:B------:R-:W-:Y:S01]  /*88d0*/  ISETP.NE.AND P0, PT, R100, RZ, PT ;  /* 0x000000ff6400720c */ /* 0x000fe20003f05270 */
[----:B---3--:R-:W-:Y:S02]  /*88e0*/  VIADD R103, R103, 0x230 ;  /* 0x0000023067677836 */ /* 0x008fe40000000000 */
[----:B------:R-:W-:Y:S03]  /*88f0*/  VIADD R93, R93, 0x1 ;  /* 0x000000015d5d7836 */ /* 0x000fe60000000000 */
[----:B--2---:R-:W-:Y:S07]  /*8900*/  PRMT R0, R0, 0x654, R103 ;  /* 0x0000065400007816 */ /* 0x004fee0000000067 */
[----:B------:R2:W3:Y:S04]  /*8910*/  @P0 LDS.128 R72, [R2+UR43+0x400] ;  /* 0x0004002b02480984 */ /* 0x0004e80008000c00 */
[----:B------:R2:W4:Y:S01]  /*8920*/  @P0 LDS.128 R76, [R3+0x400] ;  /* 0x00040000034c0984 */ /* 0x0005220000000c00 */
        /* <DEDUP_REMOVED lines=11> */
.L_x_149:
[----:B------:R-:W-:Y:S05]  /*89e0*/  BSYNC B1 ;  /* 0x0000000000017941 */ /* 0x000fea0003800000 */
.L_x_148:
[----:B--2---:R-:W-:Y:S05]  /*89f0*/  VIADD R0, R39, 0x20 ;  /* 0x0000002027007836 */ /* 0x004fea0000000000 */
[----:B------:R-:W-:Y:S04]  /*8a00*/  SHF.R.U32.HI R0, RZ, 0x15, R0 ;  /* 0x00000015ff007819 */ /* 0x000fe80000011600 */
[----:B------:R-:W-:Y:S11]  /*8a10*/  LOP3.LUT P0, RZ, R0, 0x3, R87, 0x48, !PT ;  /* 0x0000000300ff7812 */ /* 0x000ff60007804857 */
[----:B------:R-:W-:Y:S02]  /*8a20*/  @!UPT UIADD3 URZ, UPT, UPT, URZ, URZ, URZ ;  /* 0x000000fffffff290 */ /* 0x000fe4000fffe0ff */
[----:B------:R-:W-:Y:S05]  /*8a30*/  @!P0 BRA `(.L_x_153) ;  /* 0x0000000000408947 */ /* 0x000fea0003800000 */
[----:B------:R-:W2:Y:S01]  /*8a40*/  LDCU.64 UR8, c[0x4][0x78] ;  /* 0x01000f00ff0877ac */ /* 0x000ea20008000a00 */
[----:B------:R-:W-:Y:S01]  /*8a50*/  MOV R3, 0x0 ;  /* 0x0000000000037802 */ /* 0x000fe20000000f00 */
[----:B------:R-:W-:Y:S02]  /*8a60*/  HFMA2 R12, -RZ, RZ, 0, 5.9604644775390625e-08 ;  /* 0x00000001ff0c7431 */ /* 0x000fe400000001ff */
[----:B------:R-:W-:Y:S02]  /*8a70*/  IMAD.MOV.U32 R8, RZ, RZ, 0x192 ;  /* 0x00000192ff087424 */ /* 0x000fe400078e00ff */
[----:B------:R-:W-:Y:S01]  /*8a80*/  IMAD.MOV.U32 R13, RZ, RZ, RZ ;  /* 0x000000ffff0d7224 */ /* 0x000fe200078e00ff */
[----:B------:R-:W5:Y:S01]  /*8a90*/  LDCU.64 UR6, c[0x4][0x80] ;  /* 0x01001000ff0677ac */ /* 0x000f620008000a00 */
[----:B------:R-:W1:Y:S01]  /*8aa0*/  LDC.64 R2, c[0x4][R3] ;  /* 0x0100000003027b82 */ /* 0x000e620000000a00 */
[----:B------:R-:W3:Y:S01]  /*8ab0*/  LDCU.64 UR4, c[0x4][0x18] ;  /* 0x01000300ff0477ac */ /* 0x000ee20008000a00 */
[----:B--2---:R-:W-:Y:S01]  /*8ac0*/  MOV R5, UR9 ;  /* 0x0000000900057c02 */ /* 0x004fe20008000f00 */
[----:B------:R-:W-:Y:S01]  /*8ad0*/  IMAD.U32 R4, RZ, RZ, UR8 ;  /* 0x00000008ff047e24 */ /* 0x000fe2000f8e00ff */
[----:B-----5:R-:W-:Y:S01]  /*8ae0*/  MOV R7, UR7 ;  /* 0x0000000700077c02 */ /* 0x020fe20008000f00 */
[----:B------:R-:W-:Y:S01]  /*8af0*/  IMAD.U32 R6, RZ, RZ, UR6 ;  /* 0x00000006ff067e24 */ /* 0x000fe2000f8e00ff */
[----:B---3--:R-:W-:Y:S01]  /*8b00*/  MOV R11, UR5 ;  /* 0x00000005000b7c02 */ /* 0x008fe20008000f00 */
[----:B------:R-:W-:Y:S02]  /*8b10*/  IMAD.U32 R10, RZ, RZ, UR4 ;  /* 0x00000004ff0a7e24 */ /* 0x000fe4000f8e00ff */
[----:B------:R-:W-:Y:S07]  /*8b20*/  LEPC R20, `(.L_x_153) ;  /* 0x000000001014794e */ /* 0x000fee0000000000 */
[----:B-1--4-:R-:W-:Y:S05]  /*8b30*/  CALL.ABS.NOINC R2 ;  /* 0x0000000002007343 */ /* 0x012fea0003c00000 */
.L_x_153:
[-C--:B---3--:R-:W-:Y:S01]  /*8b40*/  F2FP.F16.E4M3.UNPACK_B R42, R72.reuse ;  /* 0x00000048ff2a723e */ /* 0x088fe200020006ff */
        /* <DEDUP_REMOVED lines=13> */
[----:B------:R-:W-:Y:S01]  /*8c20*/  F2FP.F16.E4M3.UNPACK_B R54, R75 ;  /* 0x0000004bff36723e */ /* 0x000fe200020006ff */
[----:B------:R-:W2:Y:S01]  /*8c30*/  LDTM.x32 R4, tmem[UR4+0x20] ;  /* 0x00002004000479ee */ /* 0x000ea200082c0000 */
[----:B------:R-:W-:Y:S01]  /*8c40*/  HADD2.F32 R46, -RZ, R46.H1_H1 ;  /* 0x3000002eff2e7230 */ /* 0x000fe20000004100 */
[----:B----4-:R-:W-:Y:S01]  /*8c50*/  F2FP.F16.E4M3.UNPACK_B R58, R76 ;  /* 0x0000004cff3a723e */ /* 0x010fe200020006ff */
[--C-:B------:R-:W-:Y:S01]  /*8c60*/  HADD2.F32 R49, -RZ, R50.reuse.H0_H0 ;  /* 0x20000032ff317230 */ /* 0x100fe20000004100 */
[----:B------:R-:W-:Y:S01]  /*8c70*/  F2FP.F16.E4M3.UNPACK_B R62, R77 ;  /* 0x0000004dff3e723e */ /* 0x000fe200020006ff */
[----:B------:R-:W-:Y:S01]  /*8c80*/  HADD2.F32 R50, -RZ, R50.H1_H1 ;  /* 0x30000032ff327230 */ /* 0x000fe20000004100 */
[----:B------:R-:W-:Y:S01]  /*8c90*/  F2FP.F16.E4M3.UNPACK_B R66, R78 ;  /* 0x0000004eff42723e */ /* 0x000fe200020006ff */
[--C-:B------:R-:W-:Y:S01]  /*8ca0*/  HADD2.F32 R53, -RZ, R54.reuse.H0_H0 ;  /* 0x20000036ff357230 */ /* 0x100fe20000004100 */
[----:B------:R-:W-:Y:S01]  /*8cb0*/  F2FP.F16.E4M3.UNPACK_B R70, R79 ;  /* 0x0000004fff46723e */ /* 0x000fe200020006ff */
[----:B------:R-:W-:Y:S01]  /*8cc0*/  HADD2.F32 R54, -RZ, R54.H1_H1 ;  /* 0x30000036ff367230 */ /* 0x000fe20000004100 */
[----:B------:R-:W-:Y:S01]  /*8cd0*/  F2FP.F16.E4M3.UNPACK_B R56, R75.H1 ;  /* 0x0000004bff38723e */ /* 0x000fe200030006ff */
[--C-:B------:R-:W-:Y:S01]  /*8ce0*/  HADD2.F32 R57, -RZ, R58.reuse.H0_H0 ;  /* 0x2000003aff397230 */ /* 0x100fe20000004100 */
[----:B------:R-:W-:Y:S01]  /*8cf0*/  F2FP.F16.E4M3.UNPACK_B R60, R76.H1 ;  /* 0x0000004cff3c723e */ /* 0x000fe200030006ff */
[----:B------:R-:W-:Y:S01]  /*8d00*/  HADD2.F32 R58, -RZ, R58.H1_H1 ;  /* 0x3000003aff3a7230 */ /* 0x000fe20000004100 */
[----:B------:R-:W-:Y:S01]  /*8d10*/  F2FP.F16.E4M3.UNPACK_B R64, R77.H1 ;  /* 0x0000004dff40723e */ /* 0x000fe200030006ff */
[--C-:B------:R-:W-:Y:S01]  /*8d20*/  HADD2.F32 R61, -RZ, R62.reuse.H0_H0 ;  /* 0x2000003eff3d7230 */ /* 0x100fe20000004100 */
[----:B------:R-:W-:Y:S01]  /*8d30*/  F2FP.F16.E4M3.UNPACK_B R68, R78.H1 ;  /* 0x0000004eff44723e */ /* 0x000fe200030006ff */
[----:B------:R-:W-:Y:S01]  /*8d40*/  HADD2.F32 R62, -RZ, R62.H1_H1 ;  /* 0x3000003eff3e7230 */ /* 0x000fe20000004100 */
[----:B------:R-:W-:Y:S01]  /*8d50*/  ISETP.NE.AND P0, PT, R97, RZ, PT ;  /* 0x000000ff6100720c */ /* 0x000fe20003f05270 */
[--C-:B------:R-:W-:Y:S01]  /*8d60*/  HADD2.F32 R65, -RZ, R66.reuse.H0_H0 ;  /* 0x20000042ff417230 */ /* 0x100fe20000004100 */
[----:B------:R-:W-:Y:S01]  /*8d70*/  ISETP.NE.AND P6, PT, R102, RZ, PT ;  /* 0x000000ff6600720c */ /* 0x000fe20003fc5270 */
[----:B------:R-:W-:Y:S02]  /*8d80*/  HADD2.F32 R66, -RZ, R66.H1_H1 ;  /* 0x30000042ff427230 */ /* 0x000fe40000004100 */
[--C-:B------:R-:W-:Y:S02]  /*8d90*/  HADD2.F32 R69, -RZ, R70.reuse.H0_H0 ;  /* 0x20000046ff457230 */ /* 0x100fe40000004100 */
[C---:B--2---:R-:W-:Y:S01]  /*8da0*/  FMUL R0, R38.reuse, R4 ;  /* 0x0000000426007220 */ /* 0x044fe20000400000 */
        /* <DEDUP_REMOVED lines=20> */
[--C-:B------:R-:W-:Y:S02]  /*8ef0*/  HADD2.F32 R47, -RZ, R48.reuse.H0_H0 ;  /* 0x20000030ff2f7230 */ /* 0x100fe40000004100 */
[C---:B------:R-:W-:Y:S01]  /*8f00*/  FMUL R6, R38.reuse, R10 ;  /* 0x0000000a26067220 */ /* 0x040fe20000400000 */
[C---:B------:R-:W-:Y:S01]  /*8f10*/  FFMA R3, R41.reuse, R42, R3 ;  /* 0x0000002a29037223 */ /* 0x040fe20000000003 */
[----:B------:R-:W-:Y:S02]  /*8f20*/  HADD2.F32 R48, -RZ, R48.H1_H1 ;  /* 0x30000030ff307230 */ /* 0x000fe40000004100 */
[C---:B------:R-:W-:Y:S01]  /*8f30*/  FFMA R7, R41.reuse, R44, R7 ;  /* 0x0000002c29077223 */ /* 0x040fe20000000007 */
[C---:B------:R-:W-:Y:S01]  /*8f40*/  FFMA R4, R41.reuse, R45, R4 ;  /* 0x0000002d29047223 */ /* 0x040fe20000000004 */
[C---:B------:R-:W-:Y:S01]  /*8f50*/  FFMA R5, R41.reuse, R46, R5 ;  /* 0x0000002e29057223 */ /* 0x040fe20000000005 */
[----:B------:R-:W-:Y:S01]  /*8f60*/  FFMA R6, R41, R47, R6 ;  /* 0x0000002f29067223 */ /* 0x000fe20000000006 */
[----:B------:R-:W-:Y:S01]  /*8f70*/  FMUL R11, R38, R11 ;  /* 0x0000000b260b7220 */ /* 0x000fe20000400000 */
[----:B------:R-:W-:Y:S01]  /*8f80*/  F2FP.F16.E4M3.UNPACK_B R40, R79.H1 ;  /* 0x0000004fff28723e */ /* 0x000fe200030006ff */
[--C-:B------:R-:W-:Y:S01]  /*8f90*/  HADD2.F32 R51, -RZ, R52.reuse.H0_H0 ;  /* 0x20000034ff337230 */ /* 0x100fe20000004100 */
[----:B------:R-:W-:Y:S01]  /*8fa0*/  F2FP.SATFINITE.E4M3.F32.PACK_AB_MERGE_C R103, R7, R3, RZ ;  /* 0x000000030767723e */ /* 0x000fe200048070ff */
[C---:B------:R-:W-:Y:S01]  /*8fb0*/  FFMA R11, R41.reuse, R48, R11 ;  /* 0x00000030290b7223 */ /* 0x040fe2000000000b */
[C---:B------:R-:W-:Y:S01]  /*8fc0*/  FFMA R8, R41.reuse, R49, R8 ;  /* 0x0000003129087223 */ /* 0x040fe20000000008 */
[----:B------:R-:W-:Y:S01]  /*8fd0*/  FFMA R9, R41, R50, R9 ;  /* 0x0000003229097223 */ /* 0x000fe20000000009 */
[----:B-1----:R-:W-:Y:S01]  /*8fe0*/  F2FP.SATFINITE.E4M3.F32.PACK_AB_MERGE_C R104, R2, R0, R103 ;  /* 0x000000000268723e */ /* 0x002fe20004807067 */
[----:B------:R-:W-:Y:S01]  /*8ff0*/  HADD2.F32 R52, -RZ, R52.H1_H1 ;  /* 0x30000034ff347230 */ /* 0x000fe20000004100 */
[----:B------:R-:W-:Y:S01]  /*9000*/  F2FP.SATFINITE.E4M3.F32.PACK_AB_MERGE_C R105, R11, R6, RZ ;  /* 0x000000060b69723e */ /* 0x000fe200048070ff */
[C---:B------:R-:W-:Y:S01]  /*9010*/  FMUL R10, R38.reuse, R14 ;  /* 0x0000000e260a7220 */ /* 0x040fe20000400000 */
[C---:B------:R-:W-:Y:S01]  /*9020*/  FMUL R15, R38.reuse, R15 ;  /* 0x0000000f260f7220 */ /* 0x040fe20000400000 */
[--C-:B------:R-:W-:Y:S01]  /*9030*/  HADD2.F32 R55, -RZ, R56.reuse.H0_H0 ;  /* 0x20000038ff377230 */ /* 0x100fe20000004100 */
[----:B------:R-:W-:Y:S01]  /*9040*/  F2FP.SATFINITE.E4M3.F32.PACK_AB_MERGE_C R105, R5, R4, R105 ;  /* 0x000000040569723e */ /* 0x000fe20004807069 */
[C---:B------:R-:W-:Y:S01]  /*9050*/  FFMA R10, R41.reuse, R51, R10 ;  /* 0x00000033290a7223 */ /* 0x040fe2000000000a */
[C---:B------:R-:W-:Y:S01]  /*9060*/  FFMA R15, R41.reuse, R52, R15 ;  /* 0x00000034290f7223 */ /* 0x040fe2000000000f */
[C---:B------:R-:W-:Y:S01]  /*9070*/  FFMA R12, R41.reuse, R53, R12 ;  /* 0x00000035290c7223 */ /* 0x040fe2000000000c */
[C---:B------:R-:W-:Y:S01]  /*9080*/  FFMA R13, R41.reuse, R54, R13 ;  /* 0x00000036290d7223 */ /* 0x040fe2000000000d */
[----:B------:R-:W-:Y:S02]  /*9090*/  HADD2.F32 R56, -RZ, R56.H1_H1 ;  /* 0x30000038ff387230 */ /* 0x000fe40000004100 */
[C---:B------:R-:W-:Y:S01]  /*90a0*/  FMUL R14, R38.reuse, R18 ;  /* 0x00000012260e7220 */ /* 0x040fe20000400000 */
[C---:B------:R-:W-:Y:S01]  /*90b0*/  FMUL R19, R38.reuse, R19 ;  /* 0x0000001326137220 */ /* 0x040fe20000400000 */
[--C-:B------:R-:W-:Y:S02]  /*90c0*/  HADD2.F32 R59, -RZ, R60.reuse.H0_H0 ;  /* 0x2000003cff3b7230 */ /* 0x100fe40000004100 */
[C---:B------:R-:W-:Y:S01]  /*90d0*/  FMUL R18, R38.reuse, R22 ;  /* 0x0000001626127220 */ /* 0x040fe20000400000 */
[C---:B------:R-:W-:Y:S01]  /*90e0*/  FFMA R14, R41.reuse, R55, R14 ;  /* 0x00000037290e7223 */ /* 0x040fe2000000000e */
[----:B------:R-:W-:Y:S02]  /*90f0*/  HADD2.F32 R60, -RZ, R60.H1_H1 ;  /* 0x3000003cff3c7230 */ /* 0x000fe40000004100 */
        /* <DEDUP_REMOVED lines=27> */
[----:B------:R-:W-:Y:S01]  /*92b0*/  FFMA R28, R41, R69, R28 ;  /* 0x00000045291c7223 */ /* 0x000fe2000000001c */
[----:B------:R-:W-:Y:S01]  /*92c0*/  F2FP.SATFINITE.E4M3.F32.PACK_AB_MERGE_C R107, R19, R14, RZ ;  /* 0x0000000e136b723e */ /* 0x000fe200048070ff */
        /* <DEDUP_REMOVED lines=25> */
[----:B------:R-:W-:Y:S02]  /*9460*/  UIADD3 UR4, UP0, UPT, UR62, 0x680, URZ ;  /* 0x000006803e047890 */ /* 0x000fe4000ff1e0ff */
[----:B------:R-:W-:Y:S02]  /*9470*/  UIADD3 UR13, UPT, UPT, UR49, 0x20, URZ ;  /* 0x00000020310d7890 */ /* 0x000fe4000fffe0ff */
[----:B------:R-:W-:Y:S02]  /*9480*/  UIADD3 UR12, UPT, UPT, UR43, 0x5400, URZ ;  /* 0x000054002b0c7890 */ /* 0x000fe4000fffe0ff */
[----:B------:R-:W-:Y:S01]  /*9490*/  UIADD3.X UR5, UPT, UPT, URZ, UR63, URZ, UP0, !UPT ;  /* 0x0000003fff057290 */ /* 0x000fe200087fe4ff */
[----:B------:R-:W-:Y:S01]  /*94a0*/  UMOV UR14, UR50 ;  /* 0x00000032000e7c82 */ /* 0x000fe20008000000 */
[----:B------:R-:W-:Y:S01]  /*94b0*/  UMOV UR15, UR36 ;  /* 0x00000024000f7c82 */ /* 0x000fe20008000000 */
[----:B------:R-:W-:Y:S02]  /*94c0*/  UIADD3 UR9, UPT, UPT, UR49, 0xa0, URZ ;  /* 0x000000a031097890 */ /* 0x000fe4000fffe0ff */
[----:B------:R-:W-:Y:S01]  /*94d0*/  UIADD3 UR8, UPT, UPT, UR43, 0x5c00, URZ ;  /* 0x00005c002b087890 */ /* 0x000fe2000fffe0ff */
[----:B------:R-:W-:Y:S03]  /*94e0*/  UMOV UR10, UR50 ;  /* 0x00000032000a7c82 */ /* 0x000fe60008000000 */
[----:B------:R2:W-:Y:S01]  /*94f0*/  UTMASTG.3D [UR12], [UR4] ;  /* 0x0000000c040073b5 */ /* 0x0005e20008010000 */
[----:B------:R-:W-:Y:S04]  /*9500*/  UMOV UR11, UR36 ;  /* 0x00000024000b7c82 */ /* 0x000fe80008000000 */
[----:B------:R2:W-:Y:S01]  /*9510*/  UTMASTG.3D [UR8], [UR4] ;  /* 0x00000008040073b5 */ /* 0x0005e20008010000 */
[----:B------:R0:W-:Y:S01]  /*9520*/  UTMACMDFLUSH ;  /* 0x00000000000079b7 */ /* 0x0001e20000000000 */
[----:B--2---:R-:W-:Y:S04]  /*9530*/  DEPBAR.LE SB0, 0x1 ;  /* 0x000080400000791a */ /* 0x004fe80000000000 */
.L_x_155:
[----:B------:R-:W-:Y:S05]  /*9540*/  BSYNC.RECONVERGENT B0 ;  /* 0x0000000000007941 */ /* 0x000fea0003800200 */
.L_x_154:
        /* <DEDUP_REMOVED lines=16> */
.L_x_159:
[----:B------:R-:W-:Y:S05]  /*9650*/  BSYNC B0 ;  /* 0x0000000000007941 */ /* 0x000fea0003800000 */
.L_x_158:
        /* <DEDUP_REMOVED lines=17> */
.L_x_157:
[----:B------:R-:W-:Y:S05]  /*9770*/  BSYNC B1 ;  /* 0x0000000000017941 */ /* 0x000fea0003800000 */
.L_x_156:
        /* <DEDUP_REMOVED lines=21> */
.L_x_161:
        /* <DEDUP_REMOVED lines=17> */
[----:B------:R-:W-:Y:S01]  /*99e0*/  ISETP.NE.AND P6, PT, R102, RZ, PT ;  /* 0x000000ff6600720c */ /* 0x000fe20003fc5270 */
[--C-:B------:R-:W-:Y:S01]  /*99f0*/  HADD2.F32 R49, -RZ, R50.reuse.H0_H0 ;  /* 0x20000032ff317230 */ /* 0x100fe20000004100 */
[----:B----4-:R-:W-:Y:S01]  /*9a00*/  F2FP.F16.E4M3.UNPACK_B R58, R76 ;  /* 0x0000004cff3a723e */ /* 0x010fe200020006ff */
[----:B------:R-:W-:Y:S01]  /*9a10*/  HADD2.F32 R50, -RZ, R50.H1_H1 ;  /* 0x30000032ff327230 */ /* 0x000fe20000004100 */
[----:B------:R-:W-:Y:S01]  /*9a20*/  F2FP.F16.E4M3.UNPACK_B R62, R77 ;  /* 0x0000004dff3e723e */ /* 0x000fe200020006ff */
[--C-:B------:R-:W-:Y:S01]  /*9a30*/  HADD2.F32 R53, -RZ, R54.reuse.H0_H0 ;  /* 0x20000036ff357230 */ /* 0x100fe20000004100 */
[----:B------:R-:W-:Y:S01]  /*9a40*/  F2FP.F16.E4M3.UNPACK_B R66, R78 ;  /* 0x0000004eff42723e */ /* 0x000fe200020006ff */
[----:B------:R-:W-:Y:S01]  /*9a50*/  HADD2.F32 R54, -RZ, R54.H1_H1 ;  /* 0x30000036ff367230 */ /* 0x000fe20000004100 */
[----:B------:R-:W-:Y:S01]  /*9a60*/  F2FP.F16.E4M3.UNPACK_B R70, R79 ;  /* 0x0000004fff46723e */ /* 0x000fe200020006ff */
[--C-:B------:R-:W-:Y:S01]  /*9a70*/  HADD2.F32 R57, -RZ, R58.reuse.H0_H0 ;  /* 0x2000003aff397230 */ /* 0x100fe20000004100 */
[----:B------:R-:W-:Y:S01]  /*9a80*/  F2FP.F16.E4M3.UNPACK_B R56, R75.H1 ;  /* 0x0000004bff38723e */ /* 0x000fe200030006ff */
[----:B------:R-:W-:Y:S01]  /*9a90*/  HADD2.F32 R58, -RZ, R58.H1_H1 ;  /* 0x3000003aff3a7230 */ /* 0x000fe20000004100 */
[----:B------:R-:W-:Y:S01]  /*9aa0*/  F2FP.F16.E4M3.UNPACK_B R60, R76.H1 ;  /* 0x0000004cff3c723e */ /* 0x000fe200030006ff */
[--C-:B------:R-:W-:Y:S01]  /*9ab0*/  HADD2.F32 R61, -RZ, R62.reuse.H0_H0 ;  /* 0x2000003eff3d7230 */ /* 0x100fe20000004100 */
[----:B------:R-:W-:Y:S01]  /*9ac0*/  F2FP.F16.E4M3.UNPACK_B R64, R77.H1 ;  /* 0x0000004dff40723e */ /* 0x000fe200030006ff */
[----:B------:R-:W-:Y:S01]  /*9ad0*/  HADD2.F32 R62, -RZ, R62.H1_H1 ;  /* 0x3000003eff3e7230 */ /* 0x000fe20000004100 */
[----:B------:R-:W-:Y:S01]  /*9ae0*/  F2FP.F16.E4M3.UNPACK_B R68, R78.H1 ;  /* 0x0000004eff44723e */ /* 0x000fe200030006ff */
        /* <DEDUP_REMOVED lines=112> */
[----:B------:R-:W-:Y:S02]  /*a1f0*/  UIADD3 UR4, UPT, UPT, UR43, 0x4400, URZ ;  /* 0x000044002b047890 */ /* 0x000fe4000fffe0ff */
[----:B------:R-:W-:Y:S01]  /*a200*/  UIADD3 UR9, UPT, UPT, UR49, 0x40, URZ ;  /* 0x0000004031097890 */ /* 0x000fe2000fffe0ff */
[----:B------:R-:W-:Y:S01]  /*a210*/  UMOV UR10, UR50 ;  /* 0x00000032000a7c82 */ /* 0x000fe20008000000 */
[----:B------:R-:W-:Y:S02]  /*a220*/  UMOV UR11, UR36 ;  /* 0x00000024000b7c82 */ /* 0x000fe40008000000 */
[----:B------:R-:W-:Y:S01]  /*a230*/  MOV R96, UR4 ;  /* 0x0000000400607c02 */ /* 0x000fe20008000f00 */
[----:B------:R-:W-:Y:S02]  /*a240*/  UIADD3 UR4, UP0, UPT, UR62, 0x680, URZ ;  /* 0x000006803e047890 */ /* 0x000fe4000ff1e0ff */
[----:B------:R-:W-:Y:S01]  /*a250*/  UIADD3 UR13, UPT, UPT, UR49, 0xc0, URZ ;  /* 0x000000c0310d7890 */ /* 0x000fe2000fffe0ff */
[----:B------:R-:W-:Y:S01]  /*a260*/  R2UR UR8, R96 ;  /* 0x00000000600872ca */ /* 0x000fe200000e0000 */
[----:B------:R-:W-:Y:S02]  /*a270*/  UIADD3.X UR5, UPT, UPT, URZ, UR63, URZ, UP0, !UPT ;  /* 0x0000003fff057290 */ /* 0x000fe400087fe4ff */
[----:B------:R-:W-:Y:S01]  /*a280*/  UIADD3 UR12, UPT, UPT, UR43, 0x4c00, URZ ;  /* 0x00004c002b0c7890 */ /* 0x000fe2000fffe0ff */
[----:B------:R-:W-:Y:S01]  /*a290*/  UMOV UR14, UR50 ;  /* 0x00000032000e7c82 */ /* 0x000fe20008000000 */
[----:B------:R-:W-:Y:S08]  /*a2a0*/  UMOV UR15, UR36 ;  /* 0x00000024000f7c82 */ /* 0x000ff00008000000 */
[----:B------:R2:W-:Y:S01]  /*a2b0*/  UTMASTG.3D [UR8], [UR4] ;  /* 0x00000008040073b5 */ /* 0x0005e20008010000 */
[----:B------:R2:W-:Y:S01]  /*a2c0*/  UTMASTG.3D [UR12], [UR4] ;  /* 0x0000000c040073b5 */ /* 0x0005e20008010000 */
[----:B------:R0:W-:Y:S01]  /*a2d0*/  UTMACMDFLUSH ;  /* 0x00000000000079b7 */ /* 0x0001e20000000000 */
[----:B--2---:R-:W-:Y:S04]  /*a2e0*/  DEPBAR.LE SB0, 0x1 ;  /* 0x000080400000791a */ /* 0x004fe80000000000 */
.L_x_163:
[----:B------:R-:W-:Y:S05]  /*a2f0*/  BSYNC.RECONVERGENT B0 ;  /* 0x0000000000007941 */ /* 0x000fea0003800200 */
.L_x_162:
        /* <DEDUP_REMOVED lines=16> */
.L_x_167:
[----:B------:R-:W-:Y:S05]  /*a400*/  BSYNC B0 ;  /* 0x0000000000007941 */ /* 0x000fea0003800000 */
.L_x_166:
        /* <DEDUP_REMOVED lines=17> */
.L_x_165:
[----:B------:R-:W-:Y:S05]  /*a520*/  BSYNC B1 ;  /* 0x0000000000017941 */ /* 0x000fea0003800000 */
.L_x_164:
        /* <DEDUP_REMOVED lines=21> */
.L_x_169:
[----:B------:R-:W-:Y:S01]  /*a680*/  ISETP.NE.AND P0, PT, R97, RZ, PT ;  /* 0x000000ff6100720c */ /* 0x000fe20003f05270 */
[----:B------:R-:W-:Y:S05]  /*a690*/  WARPSYNC.ALL ;  /* 0x0000000000007948 */ /* 0x000fea0003800000 */
[----:B------:R-:W-:Y:S01]  /*a6a0*/  R2UR UR4, R39 ;  /* 0x00000000270472ca */ /* 0x000fe200000e0000 */
[----:B------:R-:W-:Y:S01]  /*a6b0*/  BSSY.RECONVERGENT B0, `(.L_x_170) ;  /* 0x000009f000007945 */ /* 0x000fe20003800200 */
[-C--:B---3--:R-:W-:Y:S02]  /*a6c0*/  F2FP.F16.E4M3.UNPACK_B R42, R72.reuse ;  /* 0x00000048ff2a723e */ /* 0x088fe400020006ff */
[----:B------:R-:W-:Y:S02]  /*a6d0*/  F2FP.F16.E4M3.UNPACK_B R72, R72.H1 ;  /* 0x00000048ff48723e */ /* 0x000fe400030006ff */
[-C--:B------:R-:W-:Y:S01]  /*a6e0*/  F2FP.F16.E4M3.UNPACK_B R46, R73.reuse ;  /* 0x00000049ff2e723e */ /* 0x080fe200020006ff */
[--C-:B------:R-:W-:Y:S01]  /*a6f0*/  HADD2.F32 R40, -RZ, R42.reuse.H0_H0 ;  /* 0x2000002aff287230 */ /* 0x100fe20000004100 */
[----:B------:R-:W-:Y:S01]  /*a700*/  F2FP.F16.E4M3.UNPACK_B R73, R73.H1 ;  /* 0x00000049ff49723e */ /* 0x000fe200030006ff */
[----:B------:R-:W-:Y:S01]  /*a710*/  HADD2.F32 R42, -RZ, R42.H1_H1 ;  /* 0x3000002aff2a7230 */ /* 0x000fe20000004100 */
[-C--:B------:R-:W-:Y:S01]  /*a720*/  F2FP.F16.E4M3.UNPACK_B R50, R74.reuse ;  /* 0x0000004aff32723e */ /* 0x080fe200020006ff */
[----:B------:R-:W-:Y:S01]  /*a730*/  HADD2.F32 R43, -RZ, R72.H0_H0 ;  /* 0x20000048ff2b7230 */ /* 0x000fe20000004100 */
[----:B------:R-:W-:Y:S01]  /*a740*/  F2FP.F16.E4M3.UNPACK_B R74, R74.H1 ;  /* 0x0000004aff4a723e */ /* 0x000fe200030006ff */
[----:B------:R-:W2:Y:S01]  /*a750*/  LDTM.x32 R4, tmem[UR4+0x60] ;  /* 0x00006004000479ee */ /* 0x000ea200082c0000 */
[----:B------:R-:W-:Y:S01]  /*a760*/  NOP ;  /* 0x0000000000007918 */ /* 0x000fe20000000000 */
[----:B------:R-:W-:Y:S01]  /*a770*/  IADD3 R90, PT, PT, R90, 0x2a0, RZ ;  /* 0x000002a05a5a7810 */ /* 0x000fe20007ffe0ff */
[--C-:B------:R-:W-:Y:S01]  /*a780*/  HADD2.F32 R45, -RZ, R46.reuse.H0_H0 ;  /* 0x2000002eff2d7230 */ /* 0x100fe20000004100 */
[----:B------:R-:W-:Y:S01]  /*a790*/  F2FP.F16.E4M3.UNPACK_B R54, R75 ;  /* 0x0000004bff36723e */ /* 0x000fe200020006ff */
[----:B------:R-:W-:Y:S01]  /*a7a0*/  HADD2.F32 R46, -RZ, R46.H1_H1 ;  /* 0x3000002eff2e7230 */ /* 0x000fe20000004100 */
[----:B------:R-:W-:Y:S01]  /*a7b0*/  LOP3.LUT R90, R90, 0xfefffff8, RZ, 0xc0, !PT ;  /* 0xfefffff85a5a7812 */ /* 0x000fe200078ec0ff */
[--C-:B------:R-:W-:Y:S01]  /*a7c0*/  HADD2.F32 R49, -RZ, R50.reuse.H0_H0 ;  /* 0x20000032ff317230 */ /* 0x100fe20000004100 */
[----:B----4-:R-:W-:Y:S01]  /*a7d0*/  F2FP.F16.E4M3.UNPACK_B R58, R76 ;  /* 0x0000004cff3a723e */ /* 0x010fe200020006ff */
[----:B------:R-:W-:Y:S01]  /*a7e0*/  HADD2.F32 R50, -RZ, R50.H1_H1 ;  /* 0x30000032ff327230 */ /* 0x000fe20000004100 */
[----:B--2---:R2:W-:Y:S01]  /*a7f0*/  SYNCS.ARRIVE.TRANS64.RED.A1T0 RZ, [R90+URZ], RZ ;  /* 0x000000ff5aff79a7 */ /* 0x0045e200081004ff */
[--C-:B------:R-:W-:Y:S01]  /*a800*/  HADD2.F32 R53, -RZ, R54.reuse.H0_H0 ;  /* 0x20000036ff357230 */ /* 0x100fe20000004100 */
[-C--:B------:R-:W-:Y:S01]  /*a810*/  F2FP.F16.E4M3.UNPACK_B R62, R77.reuse ;  /* 0x0000004dff3e723e */ /* 0x080fe200020006ff */
[----:B------:R-:W-:Y:S01]  /*a820*/  HADD2.F32 R54, -RZ, R54.H1_H1 ;  /* 0x30000036ff367230 */ /* 0x000fe20000004100 */
[----:B------:R-:W-:Y:S01]  /*a830*/  F2FP.F16.E4M3.UNPACK_B R77, R77.H1 ;  /* 0x0000004dff4d723e */ /* 0x000fe200030006ff */
        /* <DEDUP_REMOVED lines=8> */
[----:B------:R-:W-:Y:S02]  /*a8c0*/  HADD2.F32 R64, -RZ, R77.H1_H1 ;  /* 0x3000004dff407230 */ /* 0x000fe40000004100 */
[C---:B------:R-:W-:Y:S01]  /*a8d0*/  FMUL R4, R38.reuse, R4 ;  /* 0x0000000426047220 */ /* 0x040fe20000400000 */
        /* <DEDUP_REMOVED lines=13> */
[--C-:B------:R-:W-:Y:S02]  /*a9b0*/  HADD2.F32 R65, -RZ, R66.reuse.H0_H0 ;  /* 0x20000042ff417230 */ /* 0x100fe40000004100 */
[C---:B------:R-:W-:Y:S01]  /*a9c0*/  FMUL R24, R38.reuse, R28 ;  /* 0x0000001c26187220 */ /* 0x040fe20000400000 */
[----:B------:R-:W-:Y:S02]  /*a9d0*/  HADD2.F32 R66, -RZ, R66.H1_H1 ;  /* 0x30000042ff427230 */ /* 0x000fe40000004100 */
[C---:B------:R-:W-:Y:S01]  /*a9e0*/  FMUL R25, R38.reuse, R29 ;  /* 0x0000001d26197220 */ /* 0x040fe20000400000 */
[--C-:B------:R-:W-:Y:S02]  /*a9f0*/  HADD2.F32 R69, -RZ, R70.reuse.H0_H0 ;  /* 0x20000046ff457230 */ /* 0x100fe40000004100 */
[C---:B------:R-:W-:Y:S01]  /*aa00*/  FMUL R28, R38.reuse, R32 ;  /* 0x00000020261c7220 */ /* 0x040fe20000400000 */
[----:B------:R-:W-:Y:S02]  /*aa10*/  HADD2.F32 R70, -RZ, R70.H1_H1 ;  /* 0x30000046ff467230 */ /* 0x000fe40000004100 */
[C---:B------:R-:W-:Y:S01]  /*aa20*/  FMUL R29, R38.reuse, R33 ;  /* 0x00000021261d7220 */ /* 0x040fe20000400000 */
        /* <DEDUP_REMOVED lines=11> */
[C---:B------:R-:W-:Y:S01]  /*aae0*/  FMUL R11, R38.reuse, R11 ;  /* 0x0000000b260b7220 */ /* 0x040fe20000400000 */
[----:B------:R-:W-:Y:S01]  /*aaf0*/  F2FP.F16.E4M3.UNPACK_B R78, R78.H1 ;  /* 0x0000004eff4e723e */ /* 0x000fe200030006ff */
[--C-:B------:R-:W-:Y:S01]  /*ab00*/  HADD2.F32 R51, -RZ, R74.reuse.H0_H0 ;  /* 0x2000004aff337230 */ /* 0x100fe20000004100 */
[----:B------:R-:W-:Y:S01]  /*ab10*/  F2FP.SATFINITE.E4M3.F32.PACK_AB_MERGE_C R100, R7, R6, RZ ;  /* 0x000000060764723e */ /* 0x000fe200048070ff */
[C---:B------:R-:W-:Y:S01]  /*ab20*/  FFMA R11, R41.reuse, R48, R11 ;  /* 0x00000030290b7223 */ /* 0x040fe2000000000b */
[C---:B------:R-:W-:Y:S01]  /*ab30*/  FFMA R12, R41.reuse, R49, R12 ;  /* 0x00000031290c7223 */ /* 0x040fe2000000000c */
[----:B------:R-:W-:Y:S01]  /*ab40*/  FFMA R13, R41, R50, R13 ;  /* 0x00000032290d7223 */ /* 0x000fe2000000000d */
[----:B------:R-:W-:Y:S01]  /*ab50*/  F2FP.SATFINITE.E4M3.F32.PACK_AB_MERGE_C R100, R5, R4, R100 ;  /* 0x000000040564723e */ /* 0x000fe20004807064 */
        /* <DEDUP_REMOVED lines=21> */
[----:B------:R-:W-:Y:S02]  /*acb0*/  HADD2.F32 R62, -RZ, R77.H0_H0 ;  /* 0x2000004dff3e7230 */ /* 0x000fe40000004100 */
[C---:B------:R-:W-:Y:S01]  /*acc0*/  FFMA R22, R41.reuse, R59, R22 ;  /* 0x0000003b29167223 */ /* 0x040fe20000000016 */
[C---:B------:R-:W-:Y:S01]  /*acd0*/  FMUL R3, R38.reuse, R26 ;  /* 0x0000001a26037220 */ /* 0x040fe20000400000 */
[C---:B------:R-:W-:Y:S01]  /*ace0*/  FFMA R23, R41.reuse, R60, R23 ;  /* 0x0000003c29177223 */ /* 0x040fe20000000017 */
[C---:B------:R-:W-:Y:S01]  /*acf0*/  FMUL R27, R38.reuse, R27 ;  /* 0x0000001b261b7220 */ /* 0x040fe20000400000 */
[C---:B------:R-:W-:Y:S01]  /*ad00*/  FFMA R0, R41.reuse, R61, R0 ;  /* 0x0000003d29007223 */ /* 0x040fe20000000000 */
[----:B------:R-:W-:Y:S01]  /*ad10*/  F2FP.F16.E4M3.UNPACK_B R79, R79.H1 ;  /* 0x0000004fff4f723e */ /* 0x000fe200030006ff */
        /* <DEDUP_REMOVED lines=23> */
[----:B-1----:R-:W-:Y:S02]  /*ae90*/  F2FP.SATFINITE.E4M3.F32.PACK_AB_MERGE_C R104, R23, R22, RZ ;  /* 0x000000161768723e */ /* 0x002fe400048070ff */
        /* <DEDUP_REMOVED lines=8> */
[----:B------:R-:W-:Y:S03]  /*af20*/  IADD3 R36, PT, PT, R36, 0x1, RZ ;  /* 0x0000000124247810 */ /* 0x000fe60007ffe0ff */
[----:B------:R2:W-:Y:S01]  /*af30*/  STS.128 [R99+0x5400], R104 ;  /* 0x0054006863007388 */ /* 0x0005e20000000c00 */
[----:B------:R-:W-:Y:S01]  /*af40*/  @!PT LDS RZ, [RZ] ;  /* 0x00000000fffff984 */ /* 0x000fe20000000800 */
[----:B------:R-:W-:Y:S01]  /*af50*/  @!PT LDS RZ, [RZ] ;  /* 0x00000000fffff984 */ /* 0x000fe20000000800 */
[----:B------:R-:W-:Y:S01]  /*af60*/  @!PT LDS RZ, [RZ] ;  /* 0x00000000fffff984 */ /* 0x000fe20000000800 */
[----:B------:R-:W-:Y:S01]  /*af70*/  @!PT LDS RZ, [RZ] ;  /* 0x00000000fffff984 */ /* 0x000fe20000000800 */
[----:B------:R1:W-:Y:S07]  /*af80*/  MEMBAR.ALL.CTA ;  /* 0x0000000000007992 */ /* 0x0003ee0000008000 */
[----:B-1----:R-:W1:Y:S02]  /*af90*/  FENCE.VIEW.ASYNC.S ;  /* 0x00000000000073c6 */ /* 0x002e640000000000 */
[----:B-1----:R-:W-:Y:S06]  /*afa0*/  BAR.SYNC.DEFER_BLOCKING 0x1, 0x80 ;  /* 0x0042000000007b1d */ /* 0x002fec0000010000 */
        /* <DEDUP_REMOVED lines=14> */
[----:B-1----:R-:W-:Y:S04]  /*b090*/  DEPBAR.LE SB0, 0x1 ;  /* 0x000080400000791a */ /* 0x002fe80000000000 */
.L_x_171:
[----:B------:R-:W-:Y:S05]  /*b0a0*/  BSYNC.RECONVERGENT B0 ;  /* 0x0000000000007941 */ /* 0x000fea0003800200 */
.L_x_170:
[----:B------:R-:W-:Y:S01]  /*b0b0*/  R2UR UR4, R88 ;  /* 0x00000000580472ca */ /* 0x000fe200000e0000 */
[----:B------:R-:W-:Y:S01]  /*b0c0*/  BAR.SYNC.DEFER_BLOCKING 0x1, 0x80 ;  /* 0x0042000000007b1d */ /* 0x000fe20000010000 */
[----:B------:R-:W-:Y:S01]  /*b0d0*/  ISETP.NE.AND P0, PT, R91, 0x2, PT ;  /* 0x000000025b00780c */ /* 0x000fe20003f05270 */
[----:B------:R-:W-:Y:S01]  /*b0e0*/  UISETP.NE.AND UP0, UPT, UR44, URZ, UPT ;  /* 0x000000ff2c00728c */ /* 0x000fe2000bf05270 */
[----:B------:R-:W-:Y:S01]  /*b0f0*/  ISETP.NE.AND P1, PT, R36, 0x4, PT ;  /* 0x000000042400780c */ /* 0x000fe20003f25270 */
[----:B------:R-:W-:Y:S01]  /*b100*/  UIADD3 UR32, UPT, UPT, UR37, UR59, URZ ;  /* 0x0000003b25207290 */ /* 0x000fe2000fffe0ff */
[----:B------:R-:W-:Y:S02]  /*b110*/  SEL R3, RZ, 0x1, P0 ;  /* 0x00000001ff037807 */ /* 0x000fe40000000000 */
[----:B------:R-:W-:Y:S02]  /*b120*/  SEL R0, RZ, 0x1, P1 ;  /* 0x00000001ff007807 */ /* 0x000fe40000800000 */
[----:B------:R-:W-:Y:S02]  /*b130*/  LOP3.LUT R94, R94, R3, RZ, 0x3c, !PT ;  /* 0x000000035e5e7212 */ /* 0x000fe400078e3cff */
[----:B------:R-:W-:Y:S01]  /*b140*/  LOP3.LUT R95, R95, R0, RZ, 0x3c, !PT ;  /* 0x000000005f5f7212 */ /* 0x000fe200078e3cff */
[----:B------:R-:W-:Y:S01]  /*b150*/  UIADD3 UR20, UPT, UPT, UR38, UR4, URZ ;  /* 0x0000000426147290 */ /* 0x000fe2000fffe0ff */
[----:B------:R-:W-:Y:S02]  /*b160*/  SEL R91, R91, RZ, P0 ;  /* 0x000000ff5b5b7207 */ /* 0x000fe40000000000 */
[----:B------:R-:W-:Y:S01]  /*b170*/  SEL R36, R36, RZ, P1 ;  /* 0x000000ff24247207 */ /* 0x000fe20000800000 */
[----:B------:R-:W-:Y:S01]  /*b180*/  UMOV UR36, UR58 ;  /* 0x0000003a00247c82 */ /* 0x000fe20008000000 */
[----:B------:R-:W-:Y:S07]  /*b190*/  BRA.U UP0, `(.L_x_172) ;  /* 0xffffffb900ac7547 */ /* 0x000fee000b83ffff */
[----:B------:R-:W-:Y:S05]  /*b1a0*/  EXIT ;  /* 0x000000000000794d */ /* 0x000fea0003800000 */
.L_x_25:
[----:B-1----:R1:W2:Y:S02]  /*b1b0*/  SYNCS.PHASECHK.TRANS64.TRYWAIT P0, [R0+URZ+0x2d0], R3 ;  /* 0x0002d003000075a7 */ /* 0x0022a400080011ff */
[----:B--2---:R-:W-:Y:S05]  /*b1c0*/  @!P0 NANOSLEEP.SYNCS 0x989680 ;  /* 0x009896800000895d */ /* 0x004fea0003900000 */
[----:B------:R-:W2:Y:S02]  /*b1d0*/  @!P0 SYNCS.PHASECHK.TRANS64 P0, [R0+URZ+0x2d0], R3 ;  /* 0x0002d003000085a7 */ /* 0x000ea400080010ff */
[----:B--2---:R-:W-:Y:S05]  /*b1e0*/  @!P0 BRA `(.L_x_25) ;  /* 0xfffffffc00f08947 */ /* 0x004fea000383ffff */
[----:B------:R-:W-:Y:S05]  /*b1f0*/  BRA `(.L_x_173) ;  /* 0xffffff6c00007947 */ /* 0x000fea000383ffff */
.L_x_28:
[----:B-1----:R-:W-:-:S07]  /*b200*/  MOV R0, UR33 ;  /* 0x0000002100007c02 */ /* 0x002fce0008000f00 */
.L_x_174:
[----:B-1----:R1:W2:Y:S02]  /*b210*/  SYNCS.PHASECHK.TRANS64.TRYWAIT P0, [R0+URZ+0x108], R3 ;  /* 0x00010803000075a7 */ /* 0x0022a400080011ff */
[----:B--2---:R-:W-:Y:S05]  /*b220*/  @!P0 NANOSLEEP.SYNCS 0x989680 ;  /* 0x009896800000895d */ /* 0x004fea0003900000 */
[----:B------:R-:W2:Y:S02]  /*b230*/  @!P0 SYNCS.PHASECHK.TRANS64 P0, [R0+URZ+0x108], R3 ;  /* 0x00010803000085a7 */ /* 0x000ea400080010ff */
[----:B--2---:R-:W-:Y:S05]  /*b240*/  @!P0 BRA `(.L_x_174) ;  /* 0xfffffffc00f08947 */ /* 0x004fea000383ffff */
[----:B------:R-:W-:Y:S05]  /*b250*/  BRA `(.L_x_27) ;  /* 0xffffff6c00507947 */ /* 0x000fea000383ffff */
.L_x_35:
[----:B-1----:R-:W-:-:S07]  /*b260*/  MOV R0, UR17 ;  /* 0x0000001100007c02 */ /* 0x002fce0008000f00 */
.L_x_175:
[----:B-1----:R1:W2:Y:S02]  /*b270*/  SYNCS.PHASECHK.TRANS64.TRYWAIT P0, [R0+URZ+0x108], R3 ;  /* 0x00010803000075a7 */ /* 0x0022a400080011ff */
[----:B--2---:R-:W-:Y:S05]  /*b280*/  @!P0 NANOSLEEP.SYNCS 0x989680 ;  /* 0x009896800000895d */ /* 0x004fea0003900000 */
[----:B------:R-:W2:Y:S02]  /*b290*/  @!P0 SYNCS.PHASECHK.TRANS64 P0, [R0+URZ+0x108], R3 ;  /* 0x00010803000085a7 */ /* 0x000ea400080010ff */
[----:B--2---:R-:W-:Y:S05]  /*b2a0*/  @!P0 BRA `(.L_x_175) ;  /* 0xfffffffc00f08947 */ /* 0x004fea000383ffff */
[----:B------:R-:W-:Y:S05]  /*b2b0*/  BRA `(.L_x_34) ;  /* 0xffffff7000107947 */ /* 0x000fea000383ffff */
.L_x_40:
[----:B-1----:R1:W2:Y:S02]  /*b2c0*/  SYNCS.PHASECHK.TRANS64.TRYWAIT P0, [R3+URZ+0x260], R0 ;  /* 0x00026000030075a7 */ /* 0x0022a400080011ff */
[----:B--2---:R-:W-:Y:S05]  /*b2d0*/  @!P0 NANOSLEEP.SYNCS 0x989680 ;  /* 0x009896800000895d */ /* 0x004fea0003900000 */
[----:B------:R-:W2:Y:S02]  /*b2e0*/  @!P0 SYNCS.PHASECHK.TRANS64 P0, [R3+URZ+0x260], R0 ;  /* 0x00026000030085a7 */ /* 0x000ea400080010ff */
[----:B--2---:R-:W-:Y:S05]  /*b2f0*/  @!P0 BRA `(.L_x_40) ;  /* 0xfffffffc00f08947 */ /* 0x004fea000383ffff */
[----:B------:R-:W-:Y:S05]  /*b300*/  BRA `(.L_x_176) ;  /* 0xffffff7000b47947 */ /* 0x000fea000383ffff */
.L_x_44:
[----:B-1----:R-:W-:-:S07]  /*b310*/  MOV R0, UR4 ;  /* 0x0000000400007c02 */ /* 0x002fce0008000f00 */
.L_x_177:
[----:B-1----:R1:W2:Y:S02]  /*b320*/  SYNCS.PHASECHK.TRANS64.TRYWAIT P0, [R0+URZ], R3 ;  /* 0x00000003000075a7 */ /* 0x0022a400080011ff */
[----:B--2---:R-:W-:Y:S05]  /*b330*/  @!P0 NANOSLEEP.SYNCS 0x989680 ;  /* 0x009896800000895d */ /* 0x004fea0003900000 */
[----:B------:R-:W2:Y:S02]  /*b340*/  @!P0 SYNCS.PHASECHK.TRANS64 P0, [R0+URZ], R3 ;  /* 0x00000003000085a7 */ /* 0x000ea400080010ff */
[----:B--2---:R-:W-:Y:S05]  /*b350*/  @!P0 BRA `(.L_x_177) ;  /* 0xfffffffc00f08947 */ /* 0x004fea000383ffff */
[----:B------:R-:W-:Y:S05]  /*b360*/  BRA `(.L_x_178) ;  /* 0xffffff78005c7947 */ /* 0x000fea000383ffff */
.L_x_45:
[----:B------:R-:W-:-:S07]  /*b370*/  MOV R0, UR5 ;  /* 0x0000000500007c02 */ /* 0x000fce0008000f00 */
.L_x_179:
[----:B-1----:R1:W2:Y:S02]  /*b380*/  SYNCS.PHASECHK.TRANS64.TRYWAIT P0, [R0+URZ], R3 ;  /* 0x00000003000075a7 */ /* 0x0022a400080011ff */
[----:B--2---:R-:W-:Y:S05]  /*b390*/  @!P0 NANOSLEEP.SYNCS 0x989680 ;  /* 0x009896800000895d */ /* 0x004fea0003900000 */
[----:B------:R-:W2:Y:S02]  /*b3a0*/  @!P0 SYNCS.PHASECHK.TRANS64 P0, [R0+URZ], R3 ;  /* 0x00000003000085a7 */ /* 0x000ea400080010ff */
[----:B--2---:R-:W-:Y:S05]  /*b3b0*/  @!P0 BRA `(.L_x_179) ;  /* 0xfffffffc00f08947 */ /* 0x004fea000383ffff */
[----:B------:R-:W-:Y:S05]  /*b3c0*/  BRA `(.L_x_180) ;  /* 0xffffff7800687947 */ /* 0x000fea000383ffff */
.L_x_46:
[----:B------:R-:W-:-:S07]  /*b3d0*/  MOV R0, UR5 ;  /* 0x0000000500007c02 */ /* 0x000fce0008000f00 */
.L_x_181:
[----:B-1----:R1:W2:Y:S02]  /*b3e0*/  SYNCS.PHASECHK.TRANS64.TRYWAIT P0, [R0+URZ], R3 ;  /* 0x00000003000075a7 */ /* 0x0022a400080011ff */
[----:B--2---:R-:W-:Y:S05]  /*b3f0*/  @!P0 NANOSLEEP.SYNCS 0x989680 ;  /* 0x009896800000895d */ /* 0x004fea0003900000 */
[----:B------:R-:W2:Y:S02]  /*b400*/  @!P0 SYNCS.PHASECHK.TRANS64 P0, [R0+URZ], R3 ;  /* 0x00000003000085a7 */ /* 0x000ea400080010ff */
[----:B--2---:R-:W-:Y:S05]  /*b410*/  @!P0 BRA `(.L_x_181) ;  /* 0xfffffffc00f08947 */ /* 0x004fea000383ffff */
[----:B------:R-:W-:Y:S05]  /*b420*/  BRA `(.L_x_182) ;  /* 0xffffff7800747947 */ /* 0x000fea000383ffff */
.L_x_47:
[----:B------:R-:W-:-:S07]  /*b430*/  MOV R0, UR5 ;  /* 0x0000000500007c02 */ /* 0x000fce0008000f00 */
.L_x_183:
[----:B-1----:R1:W2:Y:S02]  /*b440*/  SYNCS.PHASECHK.TRANS64.TRYWAIT P0, [R0+URZ], R3 ;  /* 0x00000003000075a7 */ /* 0x0022a400080011ff */
[----:B--2---:R-:W-:Y:S05]  /*b450*/  @!P0 NANOSLEEP.SYNCS 0x989680 ;  /* 0x009896800000895d */ /* 0x004fea0003900000 */
[----:B------:R-:W2:Y:S02]  /*b460*/  @!P0 SYNCS.PHASECHK.TRANS64 P0, [R0+URZ], R3 ;  /* 0x00000003000085a7 */ /* 0x000ea400080010ff */
[----:B--2---:R-:W-:Y:S05]  /*b470*/  @!P0 BRA `(.L_x_183) ;  /* 0xfffffffc00f08947 */ /* 0x004fea000383ffff */
[----:B------:R-:W-:Y:S05]  /*b480*/  BRA `(.L_x_184) ;  /* 0xffffff7800807947 */ /* 0x000fea000383ffff */
.L_x_48:
[----:B------:R-:W-:-:S07]  /*b490*/  MOV R0, UR5 ;  /* 0x0000000500007c02 */ /* 0x000fce0008000f00 */
.L_x_185:
[----:B-1----:R1:W2:Y:S02]  /*b4a0*/  SYNCS.PHASECHK.TRANS64.TRYWAIT P0, [R0+URZ], R3 ;  /* 0x00000003000075a7 */ /* 0x0022a400080011ff */
[----:B--2---:R-:W-:Y:S05]  /*b4b0*/  @!P0 NANOSLEEP.SYNCS 0x989680 ;  /* 0x009896800000895d */ /* 0x004fea0003900000 */
[----:B------:R-:W2:Y:S02]  /*b4c0*/  @!P0 SYNCS.PHASECHK.TRANS64 P0, [R0+URZ], R3 ;  /* 0x00000003000085a7 */ /* 0x000ea400080010ff */
[----:B--2---:R-:W-:Y:S05]  /*b4d0*/  @!P0 BRA `(.L_x_185) ;  /* 0xfffffffc00f08947 */ /* 0x004fea000383ffff */
[----:B------:R-:W-:Y:S05]  /*b4e0*/  BRA `(.L_x_186) ;  /* 0xffffff78008c7947 */ /* 0x000fea000383ffff */
.L_x_49:
[----:B------:R-:W-:-:S07]  /*b4f0*/  MOV R0, UR5 ;  /* 0x0000000500007c02 */ /* 0x000fce0008000f00 */
.L_x_187:
[----:B-1----:R1:W2:Y:S02]  /*b500*/  SYNCS.PHASECHK.TRANS64.TRYWAIT P0, [R0+URZ], R3 ;  /* 0x00000003000075a7 */ /* 0x0022a400080011ff */
[----:B--2---:R-:W-:Y:S05]  /*b510*/  @!P0 NANOSLEEP.SYNCS 0x989680 ;  /* 0x009896800000895d */ /* 0x004fea0003900000 */
[----:B------:R-:W2:Y:S02]  /*b520*/  @!P0 SYNCS.PHASECHK.TRANS64 P0, [R0+URZ], R3 ;  /* 0x00000003000085a7 */ /* 0x000ea400080010ff */
[----:B--2---:R-:W-:Y:S05]  /*b530*/  @!P0 BRA `(.L_x_187) ;  /* 0xfffffffc00f08947 */ /* 0x004fea000383ffff */
[----:B------:R-:W-:Y:S05]  /*b540*/  BRA `(.L_x_188) ;  /* 0xffffff7800987947 */ /* 0x000fea000383ffff */
.L_x_50:
[----:B------:R-:W-:-:S07]  /*b550*/  MOV R0, UR5 ;  /* 0x0000000500007c02 */ /* 0x000fce0008000f00 */
.L_x_189:
[----:B-1----:R1:W2:Y:S02]  /*b560*/  SYNCS.PHASECHK.TRANS64.TRYWAIT P0, [R0+URZ], R3 ;  /* 0x00000003000075a7 */ /* 0x0022a400080011ff */
[----:B--2---:R-:W-:Y:S05]  /*b570*/  @!P0 NANOSLEEP.SYNCS 0x989680 ;  /* 0x009896800000895d */ /* 0x004fea0003900000 */
[----:B------:R-:W2:Y:S02]  /*b580*/  @!P0 SYNCS.PHASECHK.TRANS64 P0, [R0+URZ], R3 ;  /* 0x00000003000085a7 */ /* 0x000ea400080010ff */
[----:B--2---:R-:W-:Y:S05]  /*b590*/  @!P0 BRA `(.L_x_189) ;  /* 0xfffffffc00f08947 */ /* 0x004fea000383ffff */
[----:B------:R-:W-:Y:S05]  /*b5a0*/  BRA `(.L_x_190) ;  /* 0xffffff7800a47947 */ /* 0x000fea000383ffff */
.L_x_51:
[----:B------:R-:W-:-:S07]  /*b5b0*/  MOV R0, UR5 ;  /* 0x0000000500007c02 */ /* 0x000fce0008000f00 */
.L_x_191:
[----:B-1----:R1:W2:Y:S02]  /*b5c0*/  SYNCS.PHASECHK.TRANS64.TRYWAIT P0, [R0+URZ], R3 ;  /* 0x00000003000075a7 */ /* 0x0022a400080011ff */
[----:B--2---:R-:W-:Y:S05]  /*b5d0*/  @!P0 NANOSLEEP.SYNCS 0x989680 ;  /* 0x009896800000895d */ /* 0x004fea0003900000 */
[----:B------:R-:W2:Y:S02]  /*b5e0*/  @!P0 SYNCS.PHASECHK.TRANS64 P0, [R0+URZ], R3 ;  /* 0x00000003000085a7 */ /* 0x000ea400080010ff */
[----:B--2---:R-:W-:Y:S05]  /*b5f0*/  @!P0 BRA `(.L_x_191) ;  /* 0xfffffffc00f08947 */ /* 0x004fea000383ffff */
[----:B------:R-:W-:Y:S05]  /*b600*/  BRA `(.L_x_192) ;  /* 0xffffff7800b07947 */ /* 0x000fea000383ffff */
.L_x_52:
[----:B------:R-:W-:-:S07]  /*b610*/  MOV R0, UR5 ;  /* 0x0000000500007c02 */ /* 0x000fce0008000f00 */
.L_x_193:
[----:B-1----:R1:W2:Y:S02]  /*b620*/  SYNCS.PHASECHK.TRANS64.TRYWAIT P0, [R0+URZ], R3 ;  /* 0x00000003000075a7 */ /* 0x0022a400080011ff */
[----:B--2---:R-:W-:Y:S05]  /*b630*/  @!P0 NANOSLEEP.SYNCS 0x989680 ;  /* 0x009896800000895d */ /* 0x004fea0003900000 */
[----:B------:R-:W2:Y:S02]  /*b640*/  @!P0 SYNCS.PHASECHK.TRANS64 P0, [R0+URZ], R3 ;  /* 0x00000003000085a7 */ /* 0x000ea400080010ff */
[----:B--2---:R-:W-:Y:S05]  /*b650*/  @!P0 BRA `(.L_x_193) ;  /* 0xfffffffc00f08947 */ /* 0x004fea000383ffff */
[----:B------:R-:W-:Y:S05]  /*b660*/  BRA `(.L_x_194) ;  /* 0xffffff7800bc7947 */ /* 0x000fea000383ffff */
.L_x_53:
[----:B------:R-:W-:-:S07]  /*b670*/  MOV R0, UR5 ;  /* 0x0000000500007c02 */ /* 0x000fce0008000f00 */
.L_x_195:
[----:B-1----:R1:W2:Y:S02]  /*b680*/  SYNCS.PHASECHK.TRANS64.TRYWAIT P0, [R0+URZ], R3 ;  /* 0x00000003000075a7 */ /* 0x0022a400080011ff */
[----:B--2---:R-:W-:Y:S05]  /*b690*/  @!P0 NANOSLEEP.SYNCS 0x989680 ;  /* 0x009896800000895d */ /* 0x004fea0003900000 */
[----:B------:R-:W2:Y:S02]  /*b6a0*/  @!P0 SYNCS.PHASECHK.TRANS64 P0, [R0+URZ], R3 ;  /* 0x00000003000085a7 */ /* 0x000ea400080010ff */
[----:B--2---:R-:W-:Y:S05]  /*b6b0*/  @!P0 BRA `(.L_x_195) ;  /* 0xfffffffc00f08947 */ /* 0x004fea000383ffff */
[----:B------:R-:W-:Y:S05]  /*b6c0*/  BRA `(.L_x_196) ;  /* 0xffffff7800c87947 */ /* 0x000fea000383ffff */
.L_x_54:
[----:B------:R-:W-:-:S07]  /*b6d0*/  MOV R0, UR5 ;  /* 0x0000000500007c02 */ /* 0x000fce0008000f00 */
.L_x_197:
[----:B-1----:R1:W2:Y:S02]  /*b6e0*/  SYNCS.PHASECHK.TRANS64.TRYWAIT P0, [R0+URZ], R3 ;  /* 0x00000003000075a7 */ /* 0x0022a400080011ff */
[----:B--2---:R-:W-:Y:S05]  /*b6f0*/  @!P0 NANOSLEEP.SYNCS 0x989680 ;  /* 0x009896800000895d */ /* 0x004fea0003900000 */
[----:B------:R-:W2:Y:S02]  /*b700*/  @!P0 SYNCS.PHASECHK.TRANS64 P0, [R0+URZ], R3 ;  /* 0x00000003000085a7 */ /* 0x000ea400080010ff */
[----:B--2---:R-:W-:Y:S05]  /*b710*/  @!P0 BRA `(.L_x_197) ;  /* 0xfffffffc00f08947 */ /* 0x004fea000383ffff */
[----:B------:R-:W-:Y:S05]  /*b720*/  BRA `(.L_x_198) ;  /* 0xffffff7800d47947 */ /* 0x000fea000383ffff */
.L_x_55:
[----:B------:R-:W-:-:S07]  /*b730*/  MOV R0, UR5 ;  /* 0x0000000500007c02 */ /* 0x000fce0008000f00 */
.L_x_199:
[----:B-1----:R1:W2:Y:S02]  /*b740*/  SYNCS.PHASECHK.TRANS64.TRYWAIT P0, [R0+URZ], R3 ;  /* 0x00000003000075a7 */ /* 0x0022a400080011ff */
[----:B--2---:R-:W-:Y:S05]  /*b750*/  @!P0 NANOSLEEP.SYNCS 0x989680 ;  /* 0x009896800000895d */ /* 0x004fea0003900000 */
[----:B------:R-:W2:Y:S02]  /*b760*/  @!P0 SYNCS.PHASECHK.TRANS64 P0, [R0+URZ], R3 ;  /* 0x00000003000085a7 */ /* 0x000ea400080010ff */
[----:B--2---:R-:W-:Y:S05]  /*b770*/  @!P0 BRA `(.L_x_199) ;  /* 0xfffffffc00f08947 */ /* 0x004fea000383ffff */
[----:B------:R-:W-:Y:S05]  /*b780*/  BRA `(.L_x_200) ;  /* 0xffffff7800e07947 */ /* 0x000fea000383ffff */
.L_x_56:
[----:B------:R-:W-:-:S07]  /*b790*/  MOV R0, UR5 ;  /* 0x0000000500007c02 */ /* 0x000fce0008000f00 */
.L_x_201:
[----:B-1----:R1:W2:Y:S02]  /*b7a0*/  SYNCS.PHASECHK.TRANS64.TRYWAIT P0, [R0+URZ], R3 ;  /* 0x00000003000075a7 */ /* 0x0022a400080011ff */
[----:B--2---:R-:W-:Y:S05]  /*b7b0*/  @!P0 NANOSLEEP.SYNCS 0x989680 ;  /* 0x009896800000895d */ /* 0x004fea0003900000 */
[----:B------:R-:W2:Y:S02]  /*b7c0*/  @!P0 SYNCS.PHASECHK.TRANS64 P0, [R0+URZ], R3 ;  /* 0x00000003000085a7 */ /* 0x000ea400080010ff */
[----:B--2---:R-:W-:Y:S05]  /*b7d0*/  @!P0 BRA `(.L_x_201) ;  /* 0xfffffffc00f08947 */ /* 0x004fea000383ffff */
[----:B------:R-:W-:Y:S05]  /*b7e0*/  BRA `(.L_x_202) ;  /* 0xffffff7800ec7947 */ /* 0x000fea000383ffff */
.L_x_57:
[----:B------:R-:W-:-:S07]  /*b7f0*/  MOV R0, UR5 ;  /* 0x0000000500007c02 */ /* 0x000fce0008000f00 */
.L_x_203:
[----:B-1----:R1:W2:Y:S02]  /*b800*/  SYNCS.PHASECHK.TRANS64.TRYWAIT P0, [R0+URZ], R3 ;  /* 0x00000003000075a7 */ /* 0x0022a400080011ff */
[----:B--2---:R-:W-:Y:S05]  /*b810*/  @!P0 NANOSLEEP.SYNCS 0x989680 ;  /* 0x009896800000895d */ /* 0x004fea0003900000 */
[----:B------:R-:W2:Y:S02]  /*b820*/  @!P0 SYNCS.PHASECHK.TRANS64 P0, [R0+URZ], R3 ;  /* 0x00000003000085a7 */ /* 0x000ea400080010ff */
[----:B--2---:R-:W-:Y:S05]  /*b830*/  @!P0 BRA `(.L_x_203) ;  /* 0xfffffffc00f08947 */ /* 0x004fea000383ffff */
[----:B------:R-:W-:Y:S05]  /*b840*/  BRA `(.L_x_204) ;  /* 0xffffff7800f87947 */ /* 0x000fea000383ffff */
.L_x_58:
[----:B------:R-:W-:-:S07]  /*b850*/  MOV R0, UR5 ;  /* 0x0000000500007c02 */ /* 0x000fce0008000f00 */
.L_x_205:
[----:B-1----:R1:W2:Y:S02]  /*b860*/  SYNCS.PHASECHK.TRANS64.TRYWAIT P0, [R0+URZ], R3 ;  /* 0x00000003000075a7 */ /* 0x0022a400080011ff */
[----:B--2---:R-:W-:Y:S05]  /*b870*/  @!P0 NANOSLEEP.SYNCS 0x989680 ;  /* 0x009896800000895d */ /* 0x004fea0003900000 */
[----:B------:R-:W2:Y:S02]  /*b880*/  @!P0 SYNCS.PHASECHK.TRANS64 P0, [R0+URZ], R3 ;  /* 0x00000003000085a7 */ /* 0x000ea400080010ff */
[----:B--2---:R-:W-:Y:S05]  /*b890*/  @!P0 BRA `(.L_x_205) ;  /* 0xfffffffc00f08947 */ /* 0x004fea000383ffff */
[----:B------:R-:W-:Y:S05]  /*b8a0*/  BRA `(.L_x_206) ;  /* 0xffffff7c00047947 */ /* 0x000fea000383ffff */
.L_x_59:
[----:B------:R-:W-:-:S07]  /*b8b0*/  MOV R0, UR5 ;  /* 0x0000000500007c02 */ /* 0x000fce0008000f00 */
.L_x_207:
[----:B-1----:R1:W2:Y:S02]  /*b8c0*/  SYNCS.PHASECHK.TRANS64.TRYWAIT P0, [R0+URZ], R3 ;  /* 0x00000003000075a7 */ /* 0x0022a400080011ff */
[----:B--2---:R-:W-:Y:S05]  /*b8d0*/  @!P0 NANOSLEEP.SYNCS 0x989680 ;  /* 0x009896800000895d */ /* 0x004fea0003900000 */
[----:B------:R-:W2:Y:S02]  /*b8e0*/  @!P0 SYNCS.PHASECHK.TRANS64 P0, [R0+URZ], R3 ;  /* 0x00000003000085a7 */ /* 0x000ea400080010ff */
[----:B--2---:R-:W-:Y:S05]  /*b8f0*/  @!P0 BRA `(.L_x_207) ;  /* 0xfffffffc00f08947 */ /* 0x004fea000383ffff */
[----:B------:R-:W-:Y:S05]  /*b900*/  BRA `(.L_x_208) ;  /* 0xffffff7c00107947 */ /* 0x000fea000383ffff */
.L_x_60:
[----:B------:R-:W-:-:S07]  /*b910*/  MOV R0, UR5 ;  /* 0x0000000500007c02 */ /* 0x000fce0008000f00 */
.L_x_209:
[----:B-1----:R1:W2:Y:S02]  /*b920*/  SYNCS.PHASECHK.TRANS64.TRYWAIT P0, [R0+URZ], R3 ;  /* 0x00000003000075a7 */ /* 0x0022a400080011ff */
[----:B--2---:R-:W-:Y:S05]  /*b930*/  @!P0 NANOSLEEP.SYNCS 0x989680 ;  /* 0x009896800000895d */ /* 0x004fea0003900000 */
[----:B------:R-:W2:Y:S02]  /*b940*/  @!P0 SYNCS.PHASECHK.TRANS64 P0, [R0+URZ], R3 ;  /* 0x00000003000085a7 */ /* 0x000ea400080010ff */
[----:B--2---:R-:W-:Y:S05]  /*b950*/  @!P0 BRA `(.L_x_209) ;  /* 0xfffffffc00f08947 */ /* 0x004fea000383ffff */
[----:B------:R-:W-:Y:S05]  /*b960*/  BRA `(.L_x_210) ;  /* 0xffffff7c001c7947 */ /* 0x000fea000383ffff */
.L_x_61:
[----:B------:R-:W-:-:S07]  /*b970*/  MOV R0, UR5 ;  /* 0x0000000500007c02 */ /* 0x000fce0008000f00 */
.L_x_211:
[----:B-1----:R1:W2:Y:S02]  /*b980*/  SYNCS.PHASECHK.TRANS64.TRYWAIT P0, [R0+URZ], R3 ;  /* 0x00000003000075a7 */ /* 0x0022a400080011ff */
[----:B--2---:R-:W-:Y:S05]  /*b990*/  @!P0 NANOSLEEP.SYNCS 0x989680 ;  /* 0x009896800000895d */ /* 0x004fea0003900000 */
[----:B------:R-:W2:Y:S02]  /*b9a0*/  @!P0 SYNCS.PHASECHK.TRANS64 P0, [R0+URZ], R3 ;  /* 0x00000003000085a7 */ /* 0x000ea400080010ff */
[----:B--2---:R-:W-:Y:S05]  /*b9b0*/  @!P0 BRA `(.L_x_211) ;  /* 0xfffffffc00f08947 */ /* 0x004fea000383ffff */
[----:B------:R-:W-:Y:S05]  /*b9c0*/  BRA `(.L_x_212) ;  /* 0xffffff7c00287947 */ /* 0x000fea000383ffff */
.L_x_62:
[----:B------:R-:W-:-:S07]  /*b9d0*/  MOV R0, UR5 ;  /* 0x0000000500007c02 */ /* 0x000fce0008000f00 */
.L_x_213:
[----:B-1----:R1:W2:Y:S02]  /*b9e0*/  SYNCS.PHASECHK.TRANS64.TRYWAIT P0, [R0+URZ], R3 ;  /* 0x00000003000075a7 */ /* 0x0022a400080011ff */
[----:B--2---:R-:W-:Y:S05]  /*b9f0*/  @!P0 NANOSLEEP.SYNCS 0x989680 ;  /* 0x009896800000895d */ /* 0x004fea0003900000 */
[----:B------:R-:W2:Y:S02]  /*ba00*/  @!P0 SYNCS.PHASECHK.TRANS64 P0, [R0+URZ], R3 ;  /* 0x00000003000085a7 */ /* 0x000ea400080010ff */
[----:B--2---:R-:W-:Y:S05]  /*ba10*/  @!P0 BRA `(.L_x_213) ;  /* 0xfffffffc00f08947 */ /* 0x004fea000383ffff */
[----:B------:R-:W-:Y:S05]  /*ba20*/  BRA `(.L_x_214) ;  /* 0xffffff7c00347947 */ /* 0x000fea000383ffff */
.L_x_63:
[----:B------:R-:W-:-:S07]  /*ba30*/  MOV R0, UR5 ;  /* 0x0000000500007c02 */ /* 0x000fce0008000f00 */
.L_x_215:
[----:B-1----:R1:W2:Y:S02]  /*ba40*/  SYNCS.PHASECHK.TRANS64.TRYWAIT P0, [R0+URZ], R3 ;  /* 0x00000003000075a7 */ /* 0x0022a400080011ff */
[----:B--2---:R-:W-:Y:S05]  /*ba50*/  @!P0 NANOSLEEP.SYNCS 0x989680 ;  /* 0x009896800000895d */ /* 0x004fea0003900000 */
[----:B------:R-:W2:Y:S02]  /*ba60*/  @!P0 SYNCS.PHASECHK.TRANS64 P0, [R0+URZ], R3 ;  /* 0x00000003000085a7 */ /* 0x000ea400080010ff */
[----:B--2---:R-:W-:Y:S05]  /*ba70*/  @!P0 BRA `(.L_x_215) ;  /* 0xfffffffc00f08947 */ /* 0x004fea000383ffff */
[----:B------:R-:W-:Y:S05]  /*ba80*/  BRA `(.L_x_216) ;  /* 0xffffff7c00407947 */ /* 0x000fea000383ffff */
.L_x_64:
[----:B------:R-:W-:-:S07]  /*ba90*/  MOV R0, UR5 ;  /* 0x0000000500007c02 */ /* 0x000fce0008000f00 */
.L_x_217:
[----:B-1----:R1:W2:Y:S02]  /*baa0*/  SYNCS.PHASECHK.TRANS64.TRYWAIT P0, [R0+URZ], R3 ;  /* 0x00000003000075a7 */ /* 0x0022a400080011ff */
[----:B--2---:R-:W-:Y:S05]  /*bab0*/  @!P0 NANOSLEEP.SYNCS 0x989680 ;  /* 0x009896800000895d */ /* 0x004fea0003900000 */
[----:B------:R-:W2:Y:S02]  /*bac0*/  @!P0 SYNCS.PHASECHK.TRANS64 P0, [R0+URZ], R3 ;  /* 0x00000003000085a7 */ /* 0x000ea400080010ff */
[----:B--2---:R-:W-:Y:S05]  /*bad0*/  @!P0 BRA `(.L_x_217) ;  /* 0xfffffffc00f08947 */ /* 0x004fea000383ffff */
[----:B------:R-:W-:Y:S05]  /*bae0*/  BRA `(.L_x_218) ;  /* 0xffffff7c004c7947 */ /* 0x000fea000383ffff */
.L_x_65:
[----:B------:R-:W-:-:S07]  /*baf0*/  MOV R0, UR5 ;  /* 0x0000000500007c02 */ /* 0x000fce0008000f00 */
.L_x_219:
[----:B-1----:R1:W2:Y:S02]  /*bb00*/  SYNCS.PHASECHK.TRANS64.TRYWAIT P0, [R0+URZ], R3 ;  /* 0x00000003000075a7 */ /* 0x0022a400080011ff */
[----:B--2---:R-:W-:Y:S05]  /*bb10*/  @!P0 NANOSLEEP.SYNCS 0x989680 ;  /* 0x009896800000895d */ /* 0x004fea0003900000 */
[----:B------:R-:W2:Y:S02]  /*bb20*/  @!P0 SYNCS.PHASECHK.TRANS64 P0, [R0+URZ], R3 ;  /* 0x00000003000085a7 */ /* 0x000ea400080010ff */
[----:B--2---:R-:W-:Y:S05]  /*bb30*/  @!P0 BRA `(.L_x_219) ;  /* 0xfffffffc00f08947 */ /* 0x004fea000383ffff */
[----:B------:R-:W-:Y:S05]  /*bb40*/  BRA `(.L_x_220) ;  /* 0xffffff7c00587947 */ /* 0x000fea000383ffff */
.L_x_66:
[----:B------:R-:W-:-:S07]  /*bb50*/  MOV R0, UR5 ;  /* 0x0000000500007c02 */ /* 0x000fce0008000f00 */
.L_x_221:
[----:B-1----:R1:W2:Y:S02]  /*bb60*/  SYNCS.PHASECHK.TRANS64.TRYWAIT P0, [R0+URZ], R3 ;  /* 0x00000003000075a7 */ /* 0x0022a400080011ff */
[----:B--2---:R-:W-:Y:S05]  /*bb70*/  @!P0 NANOSLEEP.SYNCS 0x989680 ;  /* 0x009896800000895d */ /* 0x004fea0003900000 */
[----:B------:R-:W2:Y:S02]  /*bb80*/  @!P0 SYNCS.PHASECHK.TRANS64 P0, [R0+URZ], R3 ;  /* 0x00000003000085a7 */ /* 0x000ea400080010ff */
[----:B--2---:R-:W-:Y:S05]  /*bb90*/  @!P0 BRA `(.L_x_221) ;  /* 0xfffffffc00f08947 */ /* 0x004fea000383ffff */
[----:B------:R-:W-:Y:S05]  /*bba0*/  BRA `(.L_x_222) ;  /* 0xffffff7c00647947 */ /* 0x000fea000383ffff */
.L_x_67:
[----:B------:R-:W-:-:S07]  /*bbb0*/  MOV R0, UR5 ;  /* 0x0000000500007c02 */ /* 0x000fce0008000f00 */
.L_x_223:
[----:B-1----:R1:W2:Y:S02]  /*bbc0*/  SYNCS.PHASECHK.TRANS64.TRYWAIT P0, [R0+URZ], R3 ;  /* 0x00000003000075a7 */ /* 0x0022a400080011ff */
[----:B--2---:R-:W-:Y:S05]  /*bbd0*/  @!P0 NANOSLEEP.SYNCS 0x989680 ;  /* 0x009896800000895d */ /* 0x004fea0003900000 */
[----:B------:R-:W2:Y:S02]  /*bbe0*/  @!P0 SYNCS.PHASECHK.TRANS64 P0, [R0+URZ], R3 ;  /* 0x00000003000085a7 */ /* 0x000ea400080010ff */
[----:B--2---:R-:W-:Y:S05]  /*bbf0*/  @!P0 BRA `(.L_x_223) ;  /* 0xfffffffc00f08947 */ /* 0x004fea000383ffff */
[----:B------:R-:W-:Y:S05]  /*bc00*/  BRA `(.L_x_224) ;  /* 0xffffff7c00707947 */ /* 0x000fea000383ffff */
.L_x_68:
[----:B------:R-:W-:-:S07]  /*bc10*/  MOV R0, UR5 ;  /* 0x0000000500007c02 */ /* 0x000fce0008000f00 */
.L_x_225:
[----:B-1----:R1:W2:Y:S02]  /*bc20*/  SYNCS.PHASECHK.TRANS64.TRYWAIT P0, [R0+URZ], R3 ;  /* 0x00000003000075a7 */ /* 0x0022a400080011ff */
[----:B--2---:R-:W-:Y:S05]  /*bc30*/  @!P0 NANOSLEEP.SYNCS 0x989680 ;  /* 0x009896800000895d */ /* 0x004fea0003900000 */
[----:B------:R-:W2:Y:S02]  /*bc40*/  @!P0 SYNCS.PHASECHK.TRANS64 P0, [R0+URZ], R3 ;  /* 0x00000003000085a7 */ /* 0x000ea400080010ff */
[----:B--2---:R-:W-:Y:S05]  /*bc50*/  @!P0 BRA `(.L_x_225) ;  /* 0xfffffffc00f08947 */ /* 0x004fea000383ffff */
[----:B------:R-:W-:Y:S05]  /*bc60*/  BRA `(.L_x_226) ;  /* 0xffffff7c007c7947 */ /* 0x000fea000383ffff */
.L_x_69:
[----:B------:R-:W-:-:S07]  /*bc70*/  MOV R0, UR5 ;  /* 0x0000000500007c02 */ /* 0x000fce0008000f00 */
.L_x_227:
[----:B-1----:R1:W2:Y:S02]  /*bc80*/  SYNCS.PHASECHK.TRANS64.TRYWAIT P0, [R0+URZ], R3 ;  /* 0x00000003000075a7 */ /* 0x0022a400080011ff */
[----:B--2---:R-:W-:Y:S05]  /*bc90*/  @!P0 NANOSLEEP.SYNCS 0x989680 ;  /* 0x009896800000895d */ /* 0x004fea0003900000 */
[----:B------:R-:W2:Y:S02]  /*bca0*/  @!P0 SYNCS.PHASECHK.TRANS64 P0, [R0+URZ], R3 ;  /* 0x00000003000085a7 */ /* 0x000ea400080010ff */
[----:B--2---:R-:W-:Y:S05]  /*bcb0*/  @!P0 BRA `(.L_x_227) ;  /* 0xfffffffc00f08947 */ /* 0x004fea000383ffff */
[----:B------:R-:W-:Y:S05]  /*bcc0*/  BRA `(.L_x_228) ;  /* 0xffffff7c00887947 */ /* 0x000fea000383ffff */
.L_x_70:
[----:B------:R-:W-:-:S07]  /*bcd0*/  MOV R0, UR5 ;  /* 0x0000000500007c02 */ /* 0x000fce0008000f00 */
.L_x_229:
[----:B-1----:R1:W2:Y:S02]  /*bce0*/  SYNCS.PHASECHK.TRANS64.TRYWAIT P0, [R0+URZ], R3 ;  /* 0x00000003000075a7 */ /* 0x0022a400080011ff */
[----:B--2---:R-:W-:Y:S05]  /*bcf0*/  @!P0 NANOSLEEP.SYNCS 0x989680 ;  /* 0x009896800000895d */ /* 0x004fea0003900000 */
[----:B------:R-:W2:Y:S02]  /*bd00*/  @!P0 SYNCS.PHASECHK.TRANS64 P0, [R0+URZ], R3 ;  /* 0x00000003000085a7 */ /* 0x000ea400080010ff */
[----:B--2---:R-:W-:Y:S05]  /*bd10*/  @!P0 BRA `(.L_x_229) ;  /* 0xfffffffc00f08947 */ /* 0x004fea000383ffff */
[----:B------:R-:W-:Y:S05]  /*bd20*/  BRA `(.L_x_230) ;  /* 0xffffff7c00947947 */ /* 0x000fea000383ffff */
.L_x_71:
[----:B------:R-:W-:-:S07]  /*bd30*/  MOV R0, UR5 ;  /* 0x0000000500007c02 */ /* 0x000fce0008000f00 */
.L_x_231:
[----:B-1----:R1:W2:Y:S02]  /*bd40*/  SYNCS.PHASECHK.TRANS64.TRYWAIT P0, [R0+URZ], R3 ;  /* 0x00000003000075a7 */ /* 0x0022a400080011ff */
[----:B--2---:R-:W-:Y:S05]  /*bd50*/  @!P0 NANOSLEEP.SYNCS 0x989680 ;  /* 0x009896800000895d */ /* 0x004fea0003900000 */
[----:B------:R-:W2:Y:S02]  /*bd60*/  @!P0 SYNCS.PHASECHK.TRANS64 P0, [R0+URZ], R3 ;  /* 0x00000003000085a7 */ /* 0x000ea400080010ff */
[----:B--2---:R-:W-:Y:S05]  /*bd70*/  @!P0 BRA `(.L_x_231) ;  /* 0xfffffffc00f08947 */ /* 0x004fea000383ffff */
[----:B------:R-:W-:Y:S05]  /*bd80*/  BRA `(.L_x_232) ;  /* 0xffffff7c00a07947 */ /* 0x000fea000383ffff */
.L_x_72:
[----:B------:R-:W-:-:S07]  /*bd90*/  MOV R0, UR5 ;  /* 0x0000000500007c02 */ /* 0x000fce0008000f00 */
.L_x_233:
[----:B-1----:R1:W2:Y:S02]  /*bda0*/  SYNCS.PHASECHK.TRANS64.TRYWAIT P0, [R0+URZ], R3 ;  /* 0x00000003000075a7 */ /* 0x0022a400080011ff */
[----:B--2---:R-:W-:Y:S05]  /*bdb0*/  @!P0 NANOSLEEP.SYNCS 0x989680 ;  /* 0x009896800000895d */ /* 0x004fea0003900000 */
[----:B------:R-:W2:Y:S02]  /*bdc0*/  @!P0 SYNCS.PHASECHK.TRANS64 P0, [R0+URZ], R3 ;  /* 0x00000003000085a7 */ /* 0x000ea400080010ff */
[----:B--2---:R-:W-:Y:S05]  /*bdd0*/  @!P0 BRA `(.L_x_233) ;  /* 0xfffffffc00f08947 */ /* 0x004fea000383ffff */
[----:B------:R-:W-:Y:S05]  /*bde0*/  BRA `(.L_x_234) ;  /* 0xffffff7c00ac7947 */ /* 0x000fea000383ffff */
.L_x_73:
[----:B------:R-:W-:-:S07]  /*bdf0*/  MOV R0, UR5 ;  /* 0x0000000500007c02 */ /* 0x000fce0008000f00 */
.L_x_235:
[----:B-1----:R1:W2:Y:S02]  /*be00*/  SYNCS.PHASECHK.TRANS64.TRYWAIT P0, [R0+URZ], R3 ;  /* 0x00000003000075a7 */ /* 0x0022a400080011ff */
[----:B--2---:R-:W-:Y:S05]  /*be10*/  @!P0 NANOSLEEP.SYNCS 0x989680 ;  /* 0x009896800000895d */ /* 0x004fea0003900000 */
[----:B------:R-:W2:Y:S02]  /*be20*/  @!P0 SYNCS.PHASECHK.TRANS64 P0, [R0+URZ], R3 ;  /* 0x00000003000085a7 */ /* 0x000ea400080010ff */
[----:B--2---:R-:W-:Y:S05]  /*be30*/  @!P0 BRA `(.L_x_235) ;  /* 0xfffffffc00f08947 */ /* 0x004fea000383ffff */
[----:B------:R-:W-:Y:S05]  /*be40*/  BRA `(.L_x_236) ;  /* 0xffffff7c00b87947 */ /* 0x000fea000383ffff */
.L_x_74:
[----:B------:R-:W-:-:S07]  /*be50*/  MOV R0, UR5 ;  /* 0x0000000500007c02 */ /* 0x000fce0008000f00 */
.L_x_237:
[----:B-1----:R1:W2:Y:S02]  /*be60*/  SYNCS.PHASECHK.TRANS64.TRYWAIT P0, [R0+URZ], R3 ;  /* 0x00000003000075a7 */ /* 0x0022a400080011ff */
[----:B--2---:R-:W-:Y:S05]  /*be70*/  @!P0 NANOSLEEP.SYNCS 0x989680 ;  /* 0x009896800000895d */ /* 0x004fea0003900000 */
[----:B------:R-:W2:Y:S02]  /*be80*/  @!P0 SYNCS.PHASECHK.TRANS64 P0, [R0+URZ], R3 ;  /* 0x00000003000085a7 */ /* 0x000ea400080010ff */
[----:B--2---:R-:W-:Y:S05]  /*be90*/  @!P0 BRA `(.L_x_237) ;  /* 0xfffffffc00f08947 */ /* 0x004fea000383ffff */
[----:B------:R-:W-:Y:S05]  /*bea0*/  BRA `(.L_x_238) ;  /* 0xffffff7c00c47947 */ /* 0x000fea000383ffff */
.L_x_75:
[----:B------:R-:W-:-:S07]  /*beb0*/  MOV R0, UR5 ;  /* 0x0000000500007c02 */ /* 0x000fce0008000f00 */
.L_x_239:
[----:B-1----:R1:W2:Y:S02]  /*bec0*/  SYNCS.PHASECHK.TRANS64.TRYWAIT P0, [R0+URZ], R3 ;  /* 0x00000003000075a7 */ /* 0x0022a400080011ff */
[----:B--2---:R-:W-:Y:S05]  /*bed0*/  @!P0 NANOSLEEP.SYNCS 0x989680 ;  /* 0x009896800000895d */ /* 0x004fea0003900000 */
[----:B------:R-:W2:Y:S02]  /*bee0*/  @!P0 SYNCS.PHASECHK.TRANS64 P0, [R0+URZ], R3 ;  /* 0x00000003000085a7 */ /* 0x000ea400080010ff */
[----:B--2---:R-:W-:Y:S05]  /*bef0*/  @!P0 BRA `(.L_x_239) ;  /* 0xfffffffc00f08947 */ /* 0x004fea000383ffff */
[----:B------:R-:W-:Y:S05]  /*bf00*/  BRA `(.L_x_240) ;  /* 0xffffff7c00d07947 */ /* 0x000fea000383ffff */
.L_x_78:
[----:B-1----:R1:W2:Y:S02]  /*bf10*/  SYNCS.PHASECHK.TRANS64.TRYWAIT P0, [R2+URZ+0x2c0], R5 ;  /* 0x0002c005020075a7 */ /* 0x0022a400080011ff */
[----:B--2---:R-:W-:Y:S05]  /*bf20*/  @!P0 NANOSLEEP.SYNCS 0x989680 ;  /* 0x009896800000895d */ /* 0x004fea0003900000 */
[----:B------:R-:W2:Y:S02]  /*bf30*/  @!P0 SYNCS.PHASECHK.TRANS64 P0, [R2+URZ+0x2c0], R5 ;  /* 0x0002c005020085a7 */ /* 0x000ea400080010ff */
[----:B--2---:R-:W-:Y:S05]  /*bf40*/  @!P0 BRA `(.L_x_78) ;  /* 0xfffffffc00f08947 */ /* 0x004fea000383ffff */
[----:B------:R-:W-:Y:S05]  /*bf50*/  BRA `(.L_x_241) ;  /* 0xffffff80002c7947 */ /* 0x000fea000383ffff */
.L_x_79:
[----:B------:R-:W-:-:S07]  /*bf60*/  MOV R2, UR4 ;  /* 0x0000000400027c02 */ /* 0x000fce0008000f00 */
.L_x_242:
[----:B-1----:R1:W2:Y:S02]  /*bf70*/  SYNCS.PHASECHK.TRANS64.TRYWAIT P0, [R2+URZ+0x270], R5 ;  /* 0x00027005020075a7 */ /* 0x0022a400080011ff */
[----:B--2---:R-:W-:Y:S05]  /*bf80*/  @!P0 NANOSLEEP.SYNCS 0x989680 ;  /* 0x009896800000895d */ /* 0x004fea0003900000 */
[----:B------:R-:W2:Y:S02]  /*bf90*/  @!P0 SYNCS.PHASECHK.TRANS64 P0, [R2+URZ+0x270], R5 ;  /* 0x00027005020085a7 */ /* 0x000ea400080010ff */
[----:B--2---:R-:W-:Y:S05]  /*bfa0*/  @!P0 BRA `(.L_x_242) ;  /* 0xfffffffc00f08947 */ /* 0x004fea000383ffff */
[----:B------:R-:W-:Y:S05]  /*bfb0*/  BRA `(.L_x_243) ;  /* 0xffffff80003c7947 */ /* 0x000fea000383ffff */
.L_x_80:
[----:B-1----:R1:W2:Y:S02]  /*bfc0*/  SYNCS.PHASECHK.TRANS64.TRYWAIT P1, [R2+URZ+0x260], R5 ;  /* 0x00026005020075a7 */ /* 0x0022a400080211ff */
[----:B--2---:R-:W-:Y:S05]  /*bfd0*/  @!P1 NANOSLEEP.SYNCS 0x989680 ;  /* 0x009896800000995d */ /* 0x004fea0003900000 */
[----:B------:R-:W2:Y:S02]  /*bfe0*/  @!P1 SYNCS.PHASECHK.TRANS64 P1, [R2+URZ+0x260], R5 ;  /* 0x00026005020095a7 */ /* 0x000ea400080210ff */
[----:B--2---:R-:W-:Y:S05]  /*bff0*/  @!P1 BRA `(.L_x_80) ;  /* 0xfffffffc00f09947 */ /* 0x004fea000383ffff */
[----:B------:R-:W-:Y:S05]  /*c000*/  BRA `(.L_x_244) ;  /* 0xffffff80006c7947 */ /* 0x000fea000383ffff */
.L_x_83:
[----:B------:R-:W-:-:S07]  /*c010*/  MOV R0, UR4 ;  /* 0x0000000400007c02 */ /* 0x000fce0008000f00 */
.L_x_245:
[----:B-1----:R1:W2:Y:S02]  /*c020*/  SYNCS.PHASECHK.TRANS64.TRYWAIT P0, [R0+URZ+0x270], R3 ;  /* 0x00027003000075a7 */ /* 0x0022a400080011ff */
[----:B--2---:R-:W-:Y:S05]  /*c030*/  @!P0 NANOSLEEP.SYNCS 0x989680 ;  /* 0x009896800000895d */ /* 0x004fea0003900000 */
[----:B------:R-:W2:Y:S02]  /*c040*/  @!P0 SYNCS.PHASECHK.TRANS64 P0, [R0+URZ+0x270], R3 ;  /* 0x00027003000085a7 */ /* 0x000ea400080010ff */
[----:B--2---:R-:W-:Y:S05]  /*c050*/  @!P0 BRA `(.L_x_245) ;  /* 0xfffffffc00f08947 */ /* 0x004fea000383ffff */
[----:B------:R-:W-:Y:S05]  /*c060*/  BRA `(.L_x_82) ;  /* 0xffffff8000c07947 */ /* 0x000fea000383ffff */
.L_x_92:
[----:B-1----:R-:W-:-:S04]  /*c070*/  MOV R0, UR5 ;  /* 0x0000000500007c02 */ /* 0x002fc80008000f00 */
[----:B------:R1:W2:Y:S03]  /*c080*/  SYNCS.PHASECHK.TRANS64.TRYWAIT P0, [R0+URZ+0x8], R7 ;  /* 0x00000807000075a7 */ /* 0x0002a600080011ff */
[----:B--2---:R-:W-:Y:S05]  /*c090*/  @!P0 NANOSLEEP.SYNCS 0x989680 ;  /* 0x009896800000895d */ /* 0x004fea0003900000 */
[----:B------:R-:W2:Y:S02]  /*c0a0*/  @!P0 SYNCS.PHASECHK.TRANS64 P0, [R0+URZ+0x8], R7 ;  /* 0x00000807000085a7 */ /* 0x000ea400080010ff */
[----:B--2---:R-:W-:Y:S05]  /*c0b0*/  @!P0 BRA `(.L_x_92) ;  /* 0xfffffffc00ec8947 */ /* 0x004fea000383ffff */
[----:B------:R-:W-:Y:S05]  /*c0c0*/  BRA `(.L_x_91) ;  /* 0xffffff8400747947 */ /* 0x000fea000383ffff */
.L_x_94:
[----:B------:R-:W-:Y:S01]  /*c0d0*/  BSSY B0, `(.L_x_246) ;  /* 0x0000006000007945 */ /* 0x000fe20003800000 */
[----:B------:R-:W-:-:S07]  /*c0e0*/  MOV R15, 0xffffffff ;  /* 0xffffffff000f7802 */ /* 0x000fce0000000f00 */
[----:B-1---5:R-:W-:Y:S05]  /*c0f0*/  WARPSYNC.COLLECTIVE R15, `(.L_x_247) ;  /* 0x000000000f0c7348 */ /* 0x022fea0003c00000 */
[----:B------:R-:W-:Y:S02]  /*c100*/  ELECT P6, UR79, PT ;  /* 0x00000000004f782f */ /* 0x000fe400038c0000 */
[----:B------:R-:W-:Y:S01]  /*c110*/  MOV R14, UR79 ;  /* 0x0000004f000e7c02 */ /* 0x000fe20008000f00 */
[----:B-1---5:R-:W-:Y:S10]  /*c120*/  ENDCOLLECTIVE ;  /* 0x000000000000791b */ /* 0x022ff40003800000 */
.L_x_247:
[----:B------:R-:W-:Y:S05]  /*c130*/  BSYNC B0 ;  /* 0x0000000000007941 */ /* 0x000fea0003800000 */
.L_x_246:
[----:B------:R-:W-:Y:S05]  /*c140*/  BRA `(.L_x_248) ;  /* 0xffffff8400a47947 */ /* 0x000fea000383ffff */
.L_x_96:
[----:B-1----:R-:W-:-:S04]  /*c150*/  MOV R0, UR5 ;  /* 0x0000000500007c02 */ /* 0x002fc80008000f00 */
[----:B------:R1:W2:Y:S03]  /*c160*/  SYNCS.PHASECHK.TRANS64.TRYWAIT P0, [R0+URZ+0x8], R5 ;  /* 0x00000805000075a7 */ /* 0x0002a600080011ff */
[----:B--2---:R-:W-:Y:S05]  /*c170*/  @!P0 NANOSLEEP.SYNCS 0x989680 ;  /* 0x009896800000895d */ /* 0x004fea0003900000 */
[----:B------:R-:W2:Y:S02]  /*c180*/  @!P0 SYNCS.PHASECHK.TRANS64 P0, [R0+URZ+0x8], R5 ;  /* 0x00000805000085a7 */ /* 0x000ea400080010ff */
[----:B--2---:R-:W-:Y:S05]  /*c190*/  @!P0 BRA `(.L_x_96) ;  /* 0xfffffffc00ec8947 */ /* 0x004fea000383ffff */
[----:B------:R-:W-:Y:S05]  /*c1a0*/  BRA `(.L_x_95) ;  /* 0xffffff8400a87947 */ /* 0x000fea000383ffff */
.L_x_97:
[----:B-1----:R1:W2:Y:S02]  /*c1b0*/  SYNCS.PHASECHK.TRANS64.TRYWAIT P0, [R0+URZ+0x260], R5 ;  /* 0x00026005000075a7 */ /* 0x0022a400080011ff */
[----:B--2---:R-:W-:Y:S05]  /*c1c0*/  @!P0 NANOSLEEP.SYNCS 0x989680 ;  /* 0x009896800000895d */ /* 0x004fea0003900000 */
[----:B------:R-:W2:Y:S02]  /*c1d0*/  @!P0 SYNCS.PHASECHK.TRANS64 P0, [R0+URZ+0x260], R5 ;  /* 0x00026005000085a7 */ /* 0x000ea400080010ff */
[----:B--2---:R-:W-:Y:S05]  /*c1e0*/  @!P0 BRA `(.L_x_97) ;  /* 0xfffffffc00f08947 */ /* 0x004fea000383ffff */
[----:B------:R-:W-:Y:S05]  /*c1f0*/  BRA `(.L_x_249) ;  /* 0xffffff88007c7947 */ /* 0x000fea000383ffff */
.L_x_99:
[----:B------:R-:W-:-:S07]  /*c200*/  MOV R0, UR19 ;  /* 0x0000001300007c02 */ /* 0x000fce0008000f00 */
.L_x_250:
[----:B-1----:R1:W2:Y:S02]  /*c210*/  SYNCS.PHASECHK.TRANS64.TRYWAIT P0, [R0+URZ+0x2a0], R5 ;  /* 0x0002a005000075a7 */ /* 0x0022a400080011ff */
[----:B--2---:R-:W-:Y:S05]  /*c220*/  @!P0 NANOSLEEP.SYNCS 0x989680 ;  /* 0x009896800000895d */ /* 0x004fea0003900000 */
[----:B------:R-:W2:Y:S02]  /*c230*/  @!P0 SYNCS.PHASECHK.TRANS64 P0, [R0+URZ+0x2a0], R5 ;  /* 0x0002a005000085a7 */ /* 0x000ea400080010ff */
[----:B--2---:R-:W-:Y:S05]  /*c240*/  @!P0 BRA `(.L_x_250) ;  /* 0xfffffffc00f08947 */ /* 0x004fea000383ffff */
[----:B------:R-:W-:Y:S05]  /*c250*/  BRA `(.L_x_251) ;  /* 0xffffff8800c47947 */ /* 0x000fea000383ffff */
.L_x_102:
[----:B------:R-:W-:Y:S07]  /*c260*/  MOV R0, UR6 ;  /* 0x0000000600007c02 */ /* 0x000fee0008000f00 */
.L_x_252:
[----:B-1----:R1:W2:Y:S02]  /*c270*/  SYNCS.PHASECHK.TRANS64.TRYWAIT P0, [R0+URZ], R5 ;  /* 0x00000005000075a7 */ /* 0x0022a400080011ff */
[----:B--2---:R-:W-:Y:S05]  /*c280*/  @!P0 NANOSLEEP.SYNCS 0x989680 ;  /* 0x009896800000895d */ /* 0x004fea0003900000 */
[----:B------:R-:W2:Y:S02]  /*c290*/  @!P0 SYNCS.PHASECHK.TRANS64 P0, [R0+URZ], R5 ;  /* 0x00000005000085a7 */ /* 0x000ea400080010ff */
[----:B--2---:R-:W-:Y:S05]  /*c2a0*/  @!P0 BRA `(.L_x_252) ;  /* 0xfffffffc00f08947 */ /* 0x004fea000383ffff */
[----:B------:R-:W-:Y:S05]  /*c2b0*/  BRA `(.L_x_101) ;  /* 0xffffff8800dc7947 */ /* 0x000fea000383ffff */
.L_x_106:
[----:B-1----:R-:W-:-:S07]  /*c2c0*/  MOV R0, UR4 ;  /* 0x0000000400007c02 */ /* 0x002fce0008000f00 */
.L_x_253:
[----:B-1----:R1:W2:Y:S02]  /*c2d0*/  SYNCS.PHASECHK.TRANS64.TRYWAIT P0, [R0+URZ], R3 ;  /* 0x00000003000075a7 */ /* 0x0022a400080011ff */
[----:B--2---:R-:W-:Y:S05]  /*c2e0*/  @!P0 NANOSLEEP.SYNCS 0x989680 ;  /* 0x009896800000895d */ /* 0x004fea0003900000 */
[----:B------:R-:W2:Y:S02]  /*c2f0*/  @!P0 SYNCS.PHASECHK.TRANS64 P0, [R0+URZ], R3 ;  /* 0x00000003000085a7 */ /* 0x000ea400080010ff */
[----:B--2---:R-:W-:Y:S05]  /*c300*/  @!P0 BRA `(.L_x_253) ;  /* 0xfffffffc00f08947 */ /* 0x004fea000383ffff */
[----:B------:R-:W-:Y:S05]  /*c310*/  BRA `(.L_x_254) ;  /* 0xffffff8c00947947 */ /* 0x000fea000383ffff */
.L_x_107:
[----:B------:R-:W-:-:S07]  /*c320*/  MOV R0, UR5 ;  /* 0x0000000500007c02 */ /* 0x000fce0008000f00 */
.L_x_255:
[----:B-1----:R1:W2:Y:S02]  /*c330*/  SYNCS.PHASECHK.TRANS64.TRYWAIT P0, [R0+URZ], R3 ;  /* 0x00000003000075a7 */ /* 0x0022a400080011ff */
[----:B--2---:R-:W-:Y:S05]  /*c340*/  @!P0 NANOSLEEP.SYNCS 0x989680 ;  /* 0x009896800000895d */ /* 0x004fea0003900000 */
[----:B------:R-:W2:Y:S02]  /*c350*/  @!P0 SYNCS.PHASECHK.TRANS64 P0, [R0+URZ], R3 ;  /* 0x00000003000085a7 */ /* 0x000ea400080010ff */
[----:B--2---:R-:W-:Y:S05]  /*c360*/  @!P0 BRA `(.L_x_255) ;  /* 0xfffffffc00f08947 */ /* 0x004fea000383ffff */
[----:B------:R-:W-:Y:S05]  /*c370*/  BRA `(.L_x_256) ;  /* 0xffffff8c00a07947 */ /* 0x000fea000383ffff */
.L_x_108:
[----:B------:R-:W-:-:S07]  /*c380*/  MOV R0, UR5 ;  /* 0x0000000500007c02 */ /* 0x000fce0008000f00 */
.L_x_257:
[----:B-1----:R1:W2:Y:S02]  /*c390*/  SYNCS.PHASECHK.TRANS64.TRYWAIT P0, [R0+URZ], R3 ;  /* 0x00000003000075a7 */ /* 0x0022a400080011ff */
[----:B--2---:R-:W-:Y:S05]  /*c3a0*/  @!P0 NANOSLEEP.SYNCS 0x989680 ;  /* 0x009896800000895d */ /* 0x004fea0003900000 */
[----:B------:R-:W2:Y:S02]  /*c3b0*/  @!P0 SYNCS.PHASECHK.TRANS64 P0, [R0+URZ], R3 ;  /* 0x00000003000085a7 */ /* 0x000ea400080010ff */
[----:B--2---:R-:W-:Y:S05]  /*c3c0*/  @!P0 BRA `(.L_x_257) ;  /* 0xfffffffc00f08947 */ /* 0x004fea000383ffff */
[----:B------:R-:W-:Y:S05]  /*c3d0*/  BRA `(.L_x_258) ;  /* 0xffffff8c00ac7947 */ /* 0x000fea000383ffff */
.L_x_111:
[----:B------:R-:W-:-:S07]  /*c3e0*/  MOV R0, UR13 ;  /* 0x0000000d00007c02 */ /* 0x000fce0008000f00 */
.L_x_259:
[----:B-1----:R1:W2:Y:S02]  /*c3f0*/  SYNCS.PHASECHK.TRANS64.TRYWAIT P1, [R0+URZ+0x2e0], R3 ;  /* 0x0002e003000075a7 */ /* 0x0022a400080211ff */
[----:B--2---:R-:W-:Y:S05]  /*c400*/  @!P1 NANOSLEEP.SYNCS 0x989680 ;  /* 0x009896800000995d */ /* 0x004fea0003900000 */
[----:B------:R-:W2:Y:S02]  /*c410*/  @!P1 SYNCS.PHASECHK.TRANS64 P1, [R0+URZ+0x2e0], R3 ;  /* 0x0002e003000095a7 */ /* 0x000ea400080210ff */
[----:B--2---:R-:W-:Y:S05]  /*c420*/  @!P1 BRA `(.L_x_259) ;  /* 0xfffffffc00f09947 */ /* 0x004fea000383ffff */
[----:B------:R-:W-:Y:S05]  /*c430*/  BRA `(.L_x_260) ;  /* 0xffffff8c00f87947 */ /* 0x000fea000383ffff */
.L_x_116:
[----:B--2---:R2:W3:Y:S02]  /*c440*/  SYNCS.PHASECHK.TRANS64.TRYWAIT P0, [R12+URZ+0x260], R9 ;  /* 0x000260090c0075a7 */ /* 0x0044e400080011ff */
[----:B---3--:R-:W-:Y:S05]  /*c450*/  @!P0 NANOSLEEP.SYNCS 0x989680 ;  /* 0x009896800000895d */ /* 0x008fea0003900000 */
[----:B------:R-:W3:Y:S02]  /*c460*/  @!P0 SYNCS.PHASECHK.TRANS64 P0, [R12+URZ+0x260], R9 ;  /* 0x000260090c0085a7 */ /* 0x000ee400080010ff */
[----:B---3--:R-:W-:Y:S05]  /*c470*/  @!P0 BRA `(.L_x_116) ;  /* 0xfffffffc00f08947 */ /* 0x008fea000383ffff */
[----:B------:R-:W-:Y:S05]  /*c480*/  BRA `(.L_x_261) ;  /* 0xffffff94002c7947 */ /* 0x000fea000383ffff */
.L_x_119:
[----:B------:R-:W-:Y:S07]  /*c490*/  MOV R0, UR21 ;  /* 0x0000001500007c02 */ /* 0x000fee0008000f00 */
.L_x_262:
[----:B--2---:R2:W3:Y:S02]  /*c4a0*/  SYNCS.PHASECHK.TRANS64.TRYWAIT P2, [R0+URZ+0x258], R11 ;  /* 0x0002580b000075a7 */ /* 0x0044e400080411ff */
[----:B---3--:R-:W-:Y:S05]  /*c4b0*/  @!P2 NANOSLEEP.SYNCS 0x989680 ;  /* 0x009896800000a95d */ /* 0x008fea0003900000 */
[----:B------:R-:W3:Y:S02]  /*c4c0*/  @!P2 SYNCS.PHASECHK.TRANS64 P2, [R0+URZ+0x258], R11 ;  /* 0x0002580b0000a5a7 */ /* 0x000ee400080410ff */
[----:B---3--:R-:W-:Y:S05]  /*c4d0*/  @!P2 BRA `(.L_x_262) ;  /* 0xfffffffc00f0a947 */ /* 0x008fea000383ffff */
[----:B------:R-:W-:Y:S05]  /*c4e0*/  BRA `(.L_x_118) ;  /* 0xffffff9800947947 */ /* 0x000fea000383ffff */
.L_x_122:
[----:B--2---:R-:W-:Y:S07]  /*c4f0*/  MOV R0, UR21 ;  /* 0x0000001500007c02 */ /* 0x004fee0008000f00 */
.L_x_263:
[----:B--2---:R2:W3:Y:S02]  /*c500*/  SYNCS.PHASECHK.TRANS64.TRYWAIT P0, [R0+URZ+0x230], R9 ;  /* 0x00023009000075a7 */ /* 0x0044e400080011ff */
[----:B---3--:R-:W-:Y:S05]  /*c510*/  @!P0 NANOSLEEP.SYNCS 0x989680 ;  /* 0x009896800000895d */ /* 0x008fea0003900000 */
[----:B------:R-:W3:Y:S02]  /*c520*/  @!P0 SYNCS.PHASECHK.TRANS64 P0, [R0+URZ+0x230], R9 ;  /* 0x00023009000085a7 */ /* 0x000ee400080010ff */
[----:B---3--:R-:W-:Y:S05]  /*c530*/  @!P0 BRA `(.L_x_263) ;  /* 0xfffffffc00f08947 */ /* 0x008fea000383ffff */
[----:B------:R-:W-:Y:S05]  /*c540*/  BRA `(.L_x_264) ;  /* 0xffffff9800f07947 */ /* 0x000fea000383ffff */
.L_x_123:
[----:B------:R-:W-:Y:S07]  /*c550*/  MOV R0, UR21 ;  /* 0x0000001500007c02 */ /* 0x000fee0008000f00 */
.L_x_265:
[----:B--2---:R2:W3:Y:S02]  /*c560*/  SYNCS.PHASECHK.TRANS64.TRYWAIT P0, [R0+URZ+0x238], R9 ;  /* 0x00023809000075a7 */ /* 0x0044e400080011ff */
[----:B---3--:R-:W-:Y:S05]  /*c570*/  @!P0 NANOSLEEP.SYNCS 0x989680 ;  /* 0x009896800000895d */ /* 0x008fea0003900000 */
[----:B------:R-:W3:Y:S02]  /*c580*/  @!P0 SYNCS.PHASECHK.TRANS64 P0, [R0+URZ+0x238], R9 ;  /* 0x00023809000085a7 */ /* 0x000ee400080010ff */
[----:B---3--:R-:W-:Y:S05]  /*c590*/  @!P0 BRA `(.L_x_265) ;  /* 0xfffffffc00f08947 */ /* 0x008fea000383ffff */
[----:B------:R-:W-:Y:S05]  /*c5a0*/  BRA `(.L_x_266) ;  /* 0xffffff9c00487947 */ /* 0x000fea000383ffff */
.L_x_124:
[----:B------:R-:W-:Y:S07]  /*c5b0*/  MOV R0, UR21 ;  /* 0x0000001500007c02 */ /* 0x000fee0008000f00 */
.L_x_267:
[----:B--2---:R2:W3:Y:S02]  /*c5c0*/  SYNCS.PHASECHK.TRANS64.TRYWAIT P0, [R0+URZ+0x240], R9 ;  /* 0x00024009000075a7 */ /* 0x0044e400080011ff */
[----:B---3--:R-:W-:Y:S05]  /*c5d0*/  @!P0 NANOSLEEP.SYNCS 0x989680 ;  /* 0x009896800000895d */ /* 0x008fea0003900000 */
[----:B------:R-:W3:Y:S02]  /*c5e0*/  @!P0 SYNCS.PHASECHK.TRANS64 P0, [R0+URZ+0x240], R9 ;  /* 0x00024009000085a7 */ /* 0x000ee400080010ff */
[----:B---3--:R-:W-:Y:S05]  /*c5f0*/  @!P0 BRA `(.L_x_267) ;  /* 0xfffffffc00f08947 */ /* 0x008fea000383ffff */
[----:B------:R-:W-:Y:S05]  /*c600*/  BRA `(.L_x_268) ;  /* 0xffffff9c00a47947 */ /* 0x000fea000383ffff */
.L_x_125:
[----:B------:R-:W-:Y:S07]  /*c610*/  MOV R0, UR21 ;  /* 0x0000001500007c02 */ /* 0x000fee0008000f00 */
.L_x_269:
[----:B--2---:R2:W3:Y:S02]  /*c620*/  SYNCS.PHASECHK.TRANS64.TRYWAIT P0, [R0+URZ+0x248], R9 ;  /* 0x00024809000075a7 */ /* 0x0044e400080011ff */
[----:B---3--:R-:W-:Y:S05]  /*c630*/  @!P0 NANOSLEEP.SYNCS 0x989680 ;  /* 0x009896800000895d */ /* 0x008fea0003900000 */
[----:B------:R-:W3:Y:S02]  /*c640*/  @!P0 SYNCS.PHASECHK.TRANS64 P0, [R0+URZ+0x248], R9 ;  /* 0x00024809000085a7 */ /* 0x000ee400080010ff */
[----:B---3--:R-:W-:Y:S05]  /*c650*/  @!P0 BRA `(.L_x_269) ;  /* 0xfffffffc00f08947 */ /* 0x008fea000383ffff */
[----:B------:R-:W-:Y:S05]  /*c660*/  BRA `(.L_x_270) ;  /* 0xffffffa000007947 */ /* 0x000fea000383ffff */
.L_x_127:
[----:B------:R-:W-:-:S07]  /*c670*/  MOV R0, UR21 ;  /* 0x0000001500007c02 */ /* 0x000fce0008000f00 */
.L_x_271:
[----:B--2---:R2:W4:Y:S02]  /*c680*/  SYNCS.PHASECHK.TRANS64.TRYWAIT P0, [R0+URZ+0x230], R3 ;  /* 0x00023003000075a7 */ /* 0x00452400080011ff */
[----:B----4-:R-:W-:Y:S05]  /*c690*/  @!P0 NANOSLEEP.SYNCS 0x989680 ;  /* 0x009896800000895d */ /* 0x010fea0003900000 */
[----:B------:R-:W4:Y:S02]  /*c6a0*/  @!P0 SYNCS.PHASECHK.TRANS64 P0, [R0+URZ+0x230], R3 ;  /* 0x00023003000085a7 */ /* 0x000f2400080010ff */
[----:B----4-:R-:W-:Y:S05]  /*c6b0*/  @!P0 BRA `(.L_x_271) ;  /* 0xfffffffc00f08947 */ /* 0x010fea000383ffff */
[----:B------:R-:W-:Y:S05]  /*c6c0*/  BRA `(.L_x_272) ;  /* 0xffffffa0008c7947 */ /* 0x000fea000383ffff */
.L_x_128:
[----:B--2---:R-:W-:-:S07]  /*c6d0*/  MOV R0, UR21 ;  /* 0x0000001500007c02 */ /* 0x004fce0008000f00 */
.L_x_273:
[----:B--2---:R2:W4:Y:S02]  /*c6e0*/  SYNCS.PHASECHK.TRANS64.TRYWAIT P0, [R0+URZ+0x238], R3 ;  /* 0x00023803000075a7 */ /* 0x00452400080011ff */
[----:B----4-:R-:W-:Y:S05]  /*c6f0*/  @!P0 NANOSLEEP.SYNCS 0x989680 ;  /* 0x009896800000895d */ /* 0x010fea0003900000 */
[----:B------:R-:W4:Y:S02]  /*c700*/  @!P0 SYNCS.PHASECHK.TRANS64 P0, [R0+URZ+0x238], R3 ;  /* 0x00023803000085a7 */ /* 0x000f2400080010ff */
[----:B----4-:R-:W-:Y:S05]  /*c710*/  @!P0 BRA `(.L_x_273) ;  /* 0xfffffffc00f08947 */ /* 0x010fea000383ffff */
[----:B------:R-:W-:Y:S05]  /*c720*/  BRA `(.L_x_274) ;  /* 0xffffffa0007c7947 */ /* 0x000fea000383ffff */
.L_x_129:
[----:B--2---:R-:W-:-:S07]  /*c730*/  MOV R0, UR21 ;  /* 0x0000001500007c02 */ /* 0x004fce0008000f00 */
.L_x_275:
[----:B--2---:R2:W4:Y:S02]  /*c740*/  SYNCS.PHASECHK.TRANS64.TRYWAIT P0, [R0+URZ+0x240], R3 ;  /* 0x00024003000075a7 */ /* 0x00452400080011ff */
[----:B----4-:R-:W-:Y:S05]  /*c750*/  @!P0 NANOSLEEP.SYNCS 0x989680 ;  /* 0x009896800000895d */ /* 0x010fea0003900000 */
[----:B------:R-:W4:Y:S02]  /*c760*/  @!P0 SYNCS.PHASECHK.TRANS64 P0, [R0+URZ+0x240], R3 ;  /* 0x00024003000085a7 */ /* 0x000f2400080010ff */
[----:B----4-:R-:W-:Y:S05]  /*c770*/  @!P0 BRA `(.L_x_275) ;  /* 0xfffffffc00f08947 */ /* 0x010fea000383ffff */
[----:B------:R-:W-:Y:S05]  /*c780*/  BRA `(.L_x_276) ;  /* 0xffffffa0006c7947 */ /* 0x000fea000383ffff */
.L_x_131:
[----:B-1----:R1:W2:Y:S02]  /*c790*/  SYNCS.PHASECHK.TRANS64.TRYWAIT P0, [R3+URZ+0x260], R0 ;  /* 0x00026000030075a7 */ /* 0x0022a400080011ff */
[----:B--2---:R-:W-:Y:S05]  /*c7a0*/  @!P0 NANOSLEEP.SYNCS 0x989680 ;  /* 0x009896800000895d */ /* 0x004fea0003900000 */
[----:B------:R-:W2:Y:S02]  /*c7b0*/  @!P0 SYNCS.PHASECHK.TRANS64 P0, [R3+URZ+0x260], R0 ;  /* 0x00026000030085a7 */ /* 0x000ea400080010ff */
[----:B--2---:R-:W-:Y:S05]  /*c7c0*/  @!P0 BRA `(.L_x_131) ;  /* 0xfffffffc00f08947 */ /* 0x004fea000383ffff */
[----:B------:R-:W-:Y:S05]  /*c7d0*/  BRA `(.L_x_277) ;  /* 0xffffffa400307947 */ /* 0x000fea000383ffff */
.L_x_142:
[----:B--2---:R2:W1:Y:S02]  /*c7e0*/  SYNCS.PHASECHK.TRANS64.TRYWAIT P1, [R5+URZ+0x210], R2 ;  /* 0x00021002050075a7 */ /* 0x00446400080211ff */
[----:B-1----:R-:W-:Y:S05]  /*c7f0*/  @!P1 NANOSLEEP.SYNCS 0x989680 ;  /* 0x009896800000995d */ /* 0x002fea0003900000 */
[----:B------:R-:W1:Y:S02]  /*c800*/  @!P1 SYNCS.PHASECHK.TRANS64 P1, [R5+URZ+0x210], R2 ;  /* 0x00021002050095a7 */ /* 0x000e6400080210ff */
[----:B-1----:R-:W-:Y:S05]  /*c810*/  @!P1 BRA `(.L_x_142) ;  /* 0xfffffffc00f09947 */ /* 0x002fea000383ffff */
[----:B------:R-:W-:Y:S05]  /*c820*/  BRA `(.L_x_141) ;  /* 0xffffffb000a47947 */ /* 0x000fea000383ffff */
.L_x_144:
[----:B-1----:R1:W4:Y:S02]  /*c830*/  SYNCS.PHASECHK.TRANS64.TRYWAIT P0, [R90+URZ+0x280], R7 ;  /* 0x000280075a0075a7 */ /* 0x00232400080011ff */
[----:B----4-:R-:W-:Y:S05]  /*c840*/  @!P0 NANOSLEEP.SYNCS 0x989680 ;  /* 0x009896800000895d */ /* 0x010fea0003900000 */
[----:B------:R-:W4:Y:S02]  /*c850*/  @!P0 SYNCS.PHASECHK.TRANS64 P0, [R90+URZ+0x280], R7 ;  /* 0x000280075a0085a7 */ /* 0x000f2400080010ff */
[----:B----4-:R-:W-:Y:S05]  /*c860*/  @!P0 BRA `(.L_x_144) ;  /* 0xfffffffc00f08947 */ /* 0x010fea000383ffff */
[----:B------:R-:W-:Y:S05]  /*c870*/  BRA `(.L_x_143) ;  /* 0xffffffb000f47947 */ /* 0x000fea000383ffff */
.L_x_152:
[----:B---3--:R3:W4:Y:S02]  /*c880*/  SYNCS.PHASECHK.TRANS64.TRYWAIT P0, [R103+URZ+0x210], R4 ;  /* 0x00021004670075a7 */ /* 0x00872400080011ff */
[----:B----4-:R-:W-:Y:S05]  /*c890*/  @!P0 NANOSLEEP.SYNCS 0x989680 ;  /* 0x009896800000895d */ /* 0x010fea0003900000 */
[----:B------:R-:W4:Y:S02]  /*c8a0*/  @!P0 SYNCS.PHASECHK.TRANS64 P0, [R103+URZ+0x210], R4 ;  /* 0x00021004670085a7 */ /* 0x000f2400080010ff */
[----:B----4-:R-:W-:Y:S05]  /*c8b0*/  @!P0 BRA `(.L_x_152) ;  /* 0xfffffffc00f08947 */ /* 0x010fea000383ffff */
[----:B------:R-:W-:Y:S05]  /*c8c0*/  BRA `(.L_x_151) ;  /* 0xffffffbc00fc7947 */ /* 0x000fea000383ffff */
.L_x_160:
[----:B---3--:R3:W4:Y:S02]  /*c8d0*/  SYNCS.PHASECHK.TRANS64.TRYWAIT P0, [R103+URZ+0x210], R4 ;  /* 0x00021004670075a7 */ /* 0x00872400080011ff */
[----:B----4-:R-:W-:Y:S05]  /*c8e0*/  @!P0 NANOSLEEP.SYNCS 0x989680 ;  /* 0x009896800000895d */ /* 0x010fea0003900000 */
[----:B------:R-:W4:Y:S02]  /*c8f0*/  @!P0 SYNCS.PHASECHK.TRANS64 P0, [R103+URZ+0x210], R4 ;  /* 0x00021004670085a7 */ /* 0x000f2400080010ff */
[----:B----4-:R-:W-:Y:S05]  /*c900*/  @!P0 BRA `(.L_x_160) ;  /* 0xfffffffc00f08947 */ /* 0x010fea000383ffff */
[----:B------:R-:W-:Y:S05]  /*c910*/  BRA `(.L_x_159) ;  /* 0xffffffcc004c7947 */ /* 0x000fea000383ffff */
.L_x_168:
[----:B---3--:R3:W4:Y:S02]  /*c920*/  SYNCS.PHASECHK.TRANS64.TRYWAIT P0, [R102+URZ+0x210], R3 ;  /* 0x00021003660075a7 */ /* 0x00872400080011ff */
[----:B----4-:R-:W-:Y:S05]  /*c930*/  @!P0 NANOSLEEP.SYNCS 0x989680 ;  /* 0x009896800000895d */ /* 0x010fea0003900000 */
[----:B------:R-:W4:Y:S02]  /*c940*/  @!P0 SYNCS.PHASECHK.TRANS64 P0, [R102+URZ+0x210], R3 ;  /* 0x00021003660085a7 */ /* 0x000f2400080010ff */
[----:B----4-:R-:W-:Y:S05]  /*c950*/  @!P0 BRA `(.L_x_168) ;  /* 0xfffffffc00f08947 */ /* 0x010fea000383ffff */
[----:B------:R-:W-:Y:S05]  /*c960*/  BRA `(.L_x_167) ;  /* 0xffffffd800a47947 */ /* 0x000fea000383ffff */
        .weak           $__internal_0_$__cuda_sm10x_tcgen05_guardrail_trap_col_being_dealloced_not_returned_by_alloc
        .type           $__internal_0_$__cuda_sm10x_tcgen05_guardrail_trap_col_being_dealloced_not_returned_by_alloc,@function
        .size           $__internal_0_$__cuda_sm10x_tcgen05_guardrail_trap_col_being_dealloced_not_returned_by_alloc,($__internal_1_$__cuda_sm10x_tcgen05_guardrail_trap_phase_invalid_during_alloc - $__internal_0_$__cuda_sm10x_tcgen05_guardrail_trap_col_being_dealloced_not_returned_by_alloc)
$__internal_0_$__cuda_sm10x_tcgen05_guardrail_trap_col_being_dealloced_not_returned_by_alloc:
[----:B------:R-:W-:Y:S05]  /*c970*/  BPT.TRAP 0x1 ;  /* 0x000000040000795c */ /* 0x000fea0000300000 */
[----:B------:R-:W-:-:S04]  /*c980*/  HFMA2 R3, -RZ, RZ, 0, 0 ;  /* 0x00000000ff037431 */ /* 0x000fc800000001ff */
[----:B------:R-:W-:Y:S05]  /*c990*/  RET.REL.NODEC R2 `(_ZN7cutlass13device_kernelINS_4gemm6kernel13GemmUniversalIN4cute5tupleIJiiiiEEENS1_10collective13CollectiveMmaINS1_35MainloopSm100TmaUmmaWarpSpecializedILi33ELi2ELi4ENS5_IJNS4_1CILi2EEESB_NSA_ILi1EEEEEEEENS5_IJNSA_ILi128EEENSA_ILi256EEENSA_ILi32EEEEEENS_12float_e4m3_tENS5_IJlSC_lEEESJ_SK_NS4_8TiledMMAINS4_8MMA_AtomIJNS4_10MMA_TraitsINS4_25SM100_MMA_F8F6F4_2x1SM_SSEJSJ_SJ_fSF_SG_NS4_17integral_constantINS4_4UMMA5MajorELSR_0EEESS_NSP_INSQ_7ScaleInELST_0EEESU_EEEEEENS4_6LayoutINS5_IJSC_SC_SC_EEENS5_IJNSA_ILi0EEESZ_SZ_EEEEENS5_IJNS4_10UnderscoreES12_S12_EEEEENS4_28SM100_TMA_2SM_LOAD_MULTICASTENS4_14ComposedLayoutINS4_7SwizzleILi1ELi4ELi3EEENS4_18smem_ptr_flag_bitsILi8EEENSX_INS5_IJNSA_ILi8EEESH_EEENS5_IJSH_SC_EEEEEEEvNS4_8identityENS4_18SM100_TMA_2SM_LOADES1F_vS1G_EENS_8epilogue10collective18CollectiveEpilogueINS1J_23Sm100TmaWarpSpecializedILi4ELi2ELi32ELb0ELb0EEEJNS5_IJNSA_ILi64EEESG_SH_EEENS5_IJNSX_IS1O_SC_EENSX_INS5_IJSH_SB_EEENS5_IJSC_SF_EEEEEEEESJ_SK_SJ_SK_NS1J_6fusion15FusionCallbacksIS1N_NS1V_17LinearCombinationISJ_fSJ_fLNS_15FloatRoundStyleE2EEES1P_S1U_JEEENS4_5SM1004TMEM4LOAD26SM100_TMEM_LOAD_32dp32b32xENS4_13SM90_TMA_LOADES1F_NS4_39AutoVectorizingCopyWithAssumedAlignmentILi128EEENS4_14SM90_TMA_STOREES1F_S27_S27_EEEvvEEEEvNT_6ParamsE) ;  /* 0xffffff3402987950 */ /* 0x000fea0003c3ffff */
        .weak           $__internal_1_$__cuda_sm10x_tcgen05_guardrail_trap_phase_invalid_during_alloc
        .type           $__internal_1_$__cuda_sm10x_tcgen05_guardrail_trap_phase_invalid_during_alloc,@function
        .size           $__internal_1_$__cuda_sm10x_tcgen05_guardrail_trap_phase_invalid_during_alloc,($__internal_2_$__cuda_sm10x_tcgen05_guardrail_trap_unallocated_columns_being_dealloced - $__internal_1_$__cuda_sm10x_tcgen05_guardrail_trap_phase_invalid_during_alloc)
$__internal_1_$__cuda_sm10x_tcgen05_guardrail_trap_phase_invalid_during_alloc:
[----:B------:R-:W-:Y:S05]  /*c9a0*/  BPT.TRAP 0x1 ;  /* 0x000000040000795c */ /* 0x000fea0000300000 */
[----:B------:R-:W-:-:S04]  /*c9b0*/  MOV R5, 0x0 ;  /* 0x0000000000057802 */ /* 0x000fc80000000f00 */
[----:B------:R-:W-:Y:S05]  /*c9c0*/  RET.REL.NODEC R4 `(_ZN7cutlass13device_kernelINS_4gemm6kernel13GemmUniversalIN4cute5tupleIJiiiiEEENS1_10collective13CollectiveMmaINS1_35MainloopSm100TmaUmmaWarpSpecializedILi33ELi2ELi4ENS5_IJNS4_1CILi2EEESB_NSA_ILi1EEEEEEEENS5_IJNSA_ILi128EEENSA_ILi256EEENSA_ILi32EEEEEENS_12float_e4m3_tENS5_IJlSC_lEEESJ_SK_NS4_8TiledMMAINS4_8MMA_AtomIJNS4_10MMA_TraitsINS4_25SM100_MMA_F8F6F4_2x1SM_SSEJSJ_SJ_fSF_SG_NS4_17integral_constantINS4_4UMMA5MajorELSR_0EEESS_NSP_INSQ_7ScaleInELST_0EEESU_EEEEEENS4_6LayoutINS5_IJSC_SC_SC_EEENS5_IJNSA_ILi0EEESZ_SZ_EEEEENS5_IJNS4_10UnderscoreES12_S12_EEEEENS4_28SM100_TMA_2SM_LOAD_MULTICASTENS4_14ComposedLayoutINS4_7SwizzleILi1ELi4ELi3EEENS4_18smem_ptr_flag_bitsILi8EEENSX_INS5_IJNSA_ILi8EEESH_EEENS5_IJSH_SC_EEEEEEEvNS4_8identityENS4_18SM100_TMA_2SM_LOADES1F_vS1G_EENS_8epilogue10collective18CollectiveEpilogueINS1J_23Sm100TmaWarpSpecializedILi4ELi2ELi32ELb0ELb0EEEJNS5_IJNSA_ILi64EEESG_SH_EEENS5_IJNSX_IS1O_SC_EENSX_INS5_IJSH_SB_EEENS5_IJSC_SF_EEEEEEEESJ_SK_SJ_SK_NS1J_6fusion15FusionCallbacksIS1N_NS1V_17LinearCombinationISJ_fSJ_fLNS_15FloatRoundStyleE2EEES1P_S1U_JEEENS4_5SM1004TMEM4LOAD26SM100_TMEM_LOAD_32dp32b32xENS4_13SM90_TMA_LOADES1F_NS4_39AutoVectorizingCopyWithAssumedAlignmentILi128EEENS4_14SM90_TMA_STOREES1F_S27_S27_EEEvvEEEEvNT_6ParamsE) ;  /* 0xffffff34048c7950 */ /* 0x000fea0003c3ffff */
        .weak           $__internal_2_$__cuda_sm10x_tcgen05_guardrail_trap_unallocated_columns_being_dealloced
        .type           $__internal_2_$__cuda_sm10x_tcgen05_guardrail_trap_unallocated_columns_being_dealloced,@function
        .size           $__internal_2_$__cuda_sm10x_tcgen05_guardrail_trap_unallocated_columns_being_dealloced,(.L_x_279 - $__internal_2_$__cuda_sm10x_tcgen05_guardrail_trap_unallocated_columns_being_dealloced)
$__internal_2_$__cuda_sm10x_tcgen05_guardrail_trap_unallocated_columns_being_dealloced:
[----:B------:R-:W-:Y:S05]  /*c9d0*/  BPT.TRAP 0x1 ;  /* 0x000000040000795c */ /* 0x000fea0000300000 */
[----:B------:R-:W-:-:S04]  /*c9e0*/  HFMA2 R3, -RZ, RZ, 0, 0 ;  /* 0x00000000ff037431 */ /* 0x000fc800000001ff */
[----:B------:R-:W-:Y:S05]  /*c9f0*/  RET.REL.NODEC R2 `(_ZN7cutlass13device_kernelINS_4gemm6kernel13GemmUniversalIN4cute5tupleIJiiiiEEENS1_10collective13CollectiveMmaINS1_35MainloopSm100TmaUmmaWarpSpecializedILi33ELi2ELi4ENS5_IJNS4_1CILi2EEESB_NSA_ILi1EEEEEEEENS5_IJNSA_ILi128EEENSA_ILi256EEENSA_ILi32EEEEEENS_12float_e4m3_tENS5_IJlSC_lEEESJ_SK_NS4_8TiledMMAINS4_8MMA_AtomIJNS4_10MMA_TraitsINS4_25SM100_MMA_F8F6F4_2x1SM_SSEJSJ_SJ_fSF_SG_NS4_17integral_constantINS4_4UMMA5MajorELSR_0EEESS_NSP_INSQ_7ScaleInELST_0EEESU_EEEEEENS4_6LayoutINS5_IJSC_SC_SC_EEENS5_IJNSA_ILi0EEESZ_SZ_EEEEENS5_IJNS4_10UnderscoreES12_S12_EEEEENS4_28SM100_TMA_2SM_LOAD_MULTICASTENS4_14ComposedLayoutINS4_7SwizzleILi1ELi4ELi3EEENS4_18smem_ptr_flag_bitsILi8EEENSX_INS5_IJNSA_ILi8EEESH_EEENS5_IJSH_SC_EEEEEEEvNS4_8identityENS4_18SM100_TMA_2SM_LOADES1F_vS1G_EENS_8epilogue10collective18CollectiveEpilogueINS1J_23Sm100TmaWarpSpecializedILi4ELi2ELi32ELb0ELb0EEEJNS5_IJNSA_ILi64EEESG_SH_EEENS5_IJNSX_IS1O_SC_EENSX_INS5_IJSH_SB_EEENS5_IJSC_SF_EEEEEEEESJ_SK_SJ_SK_NS1J_6fusion15FusionCallbacksIS1N_NS1V_17LinearCombinationISJ_fSJ_fLNS_15FloatRoundStyleE2EEES1P_S1U_JEEENS4_5SM1004TMEM4LOAD26SM100_TMEM_LOAD_32dp32b32xENS4_13SM90_TMA_LOADES1F_NS4_39AutoVectorizingCopyWithAssumedAlignmentILi128EEENS4_14SM90_TMA_STOREES1F_S27_S27_EEEvvEEEEvNT_6ParamsE) ;  /* 0xffffff3402807950 */ /* 0x000fea0003c3ffff */
.L_x_278:
[----:B------:R-:W-:-:S00]  /*ca00*/  BRA `(.L_x_278) ;  /* 0xfffffffc00fc7947 */ /* 0x000fc0000383ffff */
[----:B------:R-:W-:-:S00]  /*ca10*/  NOP ;  /* 0x0000000000007918 */ /* 0x000fc00000000000 */
        /* <DEDUP_REMOVED lines=14> */
.L_x_279:


//--------------------- .nv.global.init           --------------------------
	.section	.nv.global.init,"aw",@progbits
.nv.global.init:
	.type		$str$27,@object
	.size		$str$27,($str$28 - $str$27)
$str$27:
        /*0000*/ 	.byte	0x28, 0x61, 0x64, 0x64, 0x72, 0x65, 0x73, 0x73, 0x20, 0x26, 0x20, 0x6d, 0x61, 0x73, 0x6b, 0x29
        /*0010*/ 	.byte	0x20, 0x3d, 0x3d, 0x20, 0x30, 0x00
	.type		$str$28,@object
	.size		$str$28,($str$26 - $str$28)
$str$28:
        /*0016*/ 	.byte	0x2f, 0x74, 0x6d, 0x70, 0x2f, 0x63, 0x75, 0x74, 0x6c, 0x61, 0x73, 0x73, 0x5f, 0x73, 0x77, 0x65
        /*0026*/ 	.byte	0x65, 0x70, 0x5f, 0x73, 0x72, 0x63, 0x2f, 0x69, 0x6e, 0x63, 0x6c, 0x75, 0x64, 0x65, 0x2f, 0x63
        /*0036*/ 	.byte	0x75, 0x74, 0x65, 0x2f, 0x70, 0x6f, 0x69, 0x6e, 0x74, 0x65, 0x72, 0x5f, 0x66, 0x6c, 0x61, 0x67
        /*0046*/ 	.byte	0x67, 0x65, 0x64, 0x2e, 0x68, 0x70, 0x70, 0x00
	.type		$str$26,@object
	.size		$str$26,($str$25 - $str$26)
$str$26:
        /*004e*/ 	.byte	0x2f, 0x74, 0x6d, 0x70, 0x2f, 0x63, 0x75, 0x74, 0x6c, 0x61, 0x73, 0x73, 0x5f, 0x73, 0x77, 0x65
        /*005e*/ 	.byte	0x65, 0x70, 0x5f, 0x73, 0x72, 0x63, 0x2f, 0x69, 0x6e, 0x63, 0x6c, 0x75, 0x64, 0x65, 0x2f, 0x63
        /*006e*/ 	.byte	0x75, 0x74, 0x65, 0x2f, 0x61, 0x74, 0x6f, 0x6d, 0x2f, 0x63, 0x6f, 0x70, 0x79, 0x5f, 0x74, 0x72
        /*007e*/ 	.byte	0x61, 0x69, 0x74, 0x73, 0x5f, 0x73, 0x6d, 0x31, 0x30, 0x30, 0x2e, 0x68, 0x70, 0x70, 0x00
	.type		$str$25,@object
	.size		$str$25,(__unnamed_1 - $str$25)
$str$25:
        /*008d*/ 	.byte	0x28, 0x28, 0x75, 0x69, 0x6e, 0x74, 0x33, 0x32, 0x5f, 0x74, 0x28, 0x74, 0x68, 0x72, 0x65, 0x61
        /*009d*/ 	.byte	0x64, 0x49, 0x64, 0x78, 0x2e, 0x78, 0x29, 0x20, 0x2f, 0x20, 0x33, 0x32, 0x29, 0x20, 0x25, 0x20
        /*00ad*/ 	.byte	0x34, 0x29, 0x20, 0x3d, 0x3d, 0x20, 0x28, 0x28, 0x28, 0x74, 0x6d, 0x65, 0x6d, 0x5f, 0x61, 0x64
        /*00bd*/ 	.byte	0x64, 0x72, 0x20, 0x3e, 0x3e, 0x20, 0x31, 0x36, 0x29, 0x20, 0x2f, 0x20, 0x33, 0x32, 0x29, 0x20
        /*00cd*/ 	.byte	0x25, 0x20, 0x34, 0x29, 0x00
	.type		__unnamed_1,@object
	.size		__unnamed_1,(__unnamed_2 - __unnamed_1)
__unnamed_1:
        /*00d2*/ 	.byte	0x61, 0x75, 0x74, 0x6f, 0x20, 0x63, 0x75, 0x74, 0x65, 0x3a, 0x3a, 0x61, 0x73, 0x5f, 0x70, 0x6f
        /* <DEDUP_REMOVED lines=24> */
        /*0262*/ 	.byte	0x3a, 0x3a, 0x43, 0x3c, 0x34, 0x30, 0x39, 0x36, 0x3e, 0x3e, 0x3e, 0x3e, 0x5d, 0x00
	.type		__unnamed_2,@object
	.size		__unnamed_2,(__unnamed_3 - __unnamed_2)
__unnamed_2:
        /* <DEDUP_REMOVED lines=26> */
	.type		__unnamed_3,@object
	.size		__unnamed_3,(.L_3 - __unnamed_3)
__unnamed_3:
        /* <DEDUP_REMOVED lines=40> */
        /*068e*/ 	.byte	0x74, 0x65, 0x3a, 0x3a, 0x43, 0x3c, 0x30, 0x3e, 0x3e, 0x3e, 0x3e, 0x5d, 0x00
.L_3:


//--------------------- .nv.shared._ZN7cutlass13device_kernelINS_4gemm6kernel13GemmUniversalIN4cute5tupleIJiiiiEEENS1_10collective13CollectiveMmaINS1_35MainloopSm100TmaUmmaWarpSpecializedILi33ELi2ELi4ENS5_IJNS4_1CILi2EEESB_NSA_ILi1EEEEEEEENS5_IJNSA_ILi128EEENSA_ILi256EEENSA_ILi32EEEEEENS_12float_e4m3_tENS5_IJlSC_lEEESJ_SK_NS4_8TiledMMAINS4_8MMA_AtomIJNS4_10MMA_TraitsINS4_25SM100_MMA_F8F6F4_2x1SM_SSEJSJ_SJ_fSF_SG_NS4_17integral_constantINS4_4UMMA5MajorELSR_0EEESS_NSP_INSQ_7ScaleInELST_0EEESU_EEEEEENS4_6LayoutINS5_IJSC_SC_SC_EEENS5_IJNSA_ILi0EEESZ_SZ_EEEEENS5_IJNS4_10UnderscoreES12_S12_EEEEENS4_28SM100_TMA_2SM_LOAD_MULTICASTENS4_14ComposedLayoutINS4_7SwizzleILi1ELi4ELi3EEENS4_18smem_ptr_flag_bitsILi8EEENSX_INS5_IJNSA_ILi8EEESH_EEENS5_IJSH_SC_EEEEEEEvNS4_8identityENS4_18SM100_TMA_2SM_LOADES1F_vS1G_EENS_8epilogue10collective18CollectiveEpilogueINS1J_23Sm100TmaWarpSpecializedILi4ELi2ELi32ELb0ELb0EEEJNS5_IJNSA_ILi64EEESG_SH_EEENS5_IJNSX_IS1O_SC_EENSX_INS5_IJSH_SB_EEENS5_IJSC_SF_EEEEEEEESJ_SK_SJ_SK_NS1J_6fusion15FusionCallbacksIS1N_NS1V_17LinearCombinationISJ_fSJ_fLNS_15FloatRoundStyleE2EEES1P_S1U_JEEENS4_5SM1004TMEM4LOAD26SM100_TMEM_LOAD_32dp32b32xENS4_13SM90_TMA_LOADES1F_NS4_39AutoVectorizingCopyWithAssumedAlignmentILi128EEENS4_14SM90_TMA_STOREES1F_S27_S27_EEEvvEEEEvNT_6ParamsE --------------------------
	.section	.nv.shared._ZN7cutlass13device_kernelINS_4gemm6kernel13GemmUniversalIN4cute5tupleIJiiiiEEENS1_10collective13CollectiveMmaINS1_35MainloopSm100TmaUmmaWarpSpecializedILi33ELi2ELi4ENS5_IJNS4_1CILi2EEESB_NSA_ILi1EEEEEEEENS5_IJNSA_ILi128EEENSA_ILi256EEENSA_ILi32EEEEEENS_12float_e4m3_tENS5_IJlSC_lEEESJ_SK_NS4_8TiledMMAINS4_8MMA_AtomIJNS4_10MMA_TraitsINS4_25SM100_MMA_F8F6F4_2x1SM_SSEJSJ_SJ_fSF_SG_NS4_17integral_constantINS4_4UMMA5MajorELSR_0EEESS_NSP_INSQ_7ScaleInELST_0EEESU_EEEEEENS4_6LayoutINS5_IJSC_SC_SC_EEENS5_IJNSA_ILi0EEESZ_SZ_EEEEENS5_IJNS4_10UnderscoreES12_S12_EEEEENS4_28SM100_TMA_2SM_LOAD_MULTICASTENS4_14ComposedLayoutINS4_7SwizzleILi1ELi4ELi3EEENS4_18smem_ptr_flag_bitsILi8EEENSX_INS5_IJNSA_ILi8EEESH_EEENS5_IJSH_SC_EEEEEEEvNS4_8identityENS4_18SM100_TMA_2SM_LOADES1F_vS1G_EENS_8epilogue10collective18CollectiveEpilogueINS1J_23Sm100TmaWarpSpecializedILi4ELi2ELi32ELb0ELb0EEEJNS5_IJNSA_ILi64EEESG_SH_EEENS5_IJNSX_IS1O_SC_EENSX_INS5_IJSH_SB_EEENS5_IJSC_SF_EEEEEEEESJ_SK_SJ_SK_NS1J_6fusion15FusionCallbacksIS1N_NS1V_17LinearCombinationISJ_fSJ_fLNS_15FloatRoundStyleE2EEES1P_S1U_JEEENS4_5SM1004TMEM4LOAD26SM100_TMEM_LOAD_32dp32b32xENS4_13SM90_TMA_LOADES1F_NS4_39AutoVectorizingCopyWithAssumedAlignmentILi128EEENS4_14SM90_TMA_STOREES1F_S27_S27_EEEvvEEEEvNT_6ParamsE,"aw",@nobits
	.sectionflags	@""
	.align	16
	.zero		1024


//--------------------- .nv.shared.reserved.0     --------------------------
	.section	.nv.shared.reserved.0,"aw",@nobits
	.weak		__nv_reservedSMEM_offset_0_alias
	.size		__nv_reservedSMEM_offset_0_alias, 0, 64
	.other		__nv_reservedSMEM_offset_0_alias,@"STO_CUDA_RESERVED_SHARED STV_DEFAULT"
__nv_reservedSMEM_offset_0_alias:
	.zero		0
.nv.shared.reserved.0:
	.zero		64
	.weak		__nv_reservedSMEM_tcgen05_partition
	.type		__nv_reservedSMEM_tcgen05_partition,@object
	.size		__nv_reservedSMEM_tcgen05_partition,(.L_0 - __nv_reservedSMEM_tcgen05_partition)
__nv_reservedSMEM_tcgen05_partition:
	.zero		32
.L_0:


//--------------------- .nv.global                --------------------------
	.section	.nv.global,"aw",@nobits
.nv.global:
	.type		_ZN39_INTERNAL_b8abdd90_4_k_cu_2efed10e_83284cute1_E,@object
	.size		_ZN39_INTERNAL_b8abdd90_4_k_cu_2efed10e_83284cute1_E,(_ZN39_INTERNAL_b8abdd90_4_k_cu_2efed10e_83284cuda3std3__45__cpo6cbeginE - _ZN39_INTERNAL_b8abdd90_4_k_cu_2efed10e_83284cute1_E)
_ZN39_INTERNAL_b8abdd90_4_k_cu_2efed10e_83284cute1_E:
	.zero		1
	.type		_ZN39_INTERNAL_b8abdd90_4_k_cu_2efed10e_83284cuda3std3__45__cpo6cbeginE,@object
	.size		_ZN39_INTERNAL_b8abdd90_4_k_cu_2efed10e_83284cuda3std3__45__cpo6cbeginE,(_ZN39_INTERNAL_b8abdd90_4_k_cu_2efed10e_83284cuda3std3__48in_placeE - _ZN39_INTERNAL_b8abdd90_4_k_cu_2efed10e_83284cuda3std3__45__cpo6cbeginE)
_ZN39_INTERNAL_b8abdd90_4_k_cu_2efed10e_83284cuda3std3__45__cpo6cbeginE:
	.zero		1
	.type		_ZN39_INTERNAL_b8abdd90_4_k_cu_2efed10e_83284cuda3std3__48in_placeE,@object
	.size		_ZN39_INTERNAL_b8abdd90_4_k_cu_2efed10e_83284cuda3std3__48in_placeE,(_ZN39_INTERNAL_b8abdd90_4_k_cu_2efed10e_83284cuda3std6ranges3__45__cpo9iter_moveE - _ZN39_INTERNAL_b8abdd90_4_k_cu_2efed10e_83284cuda3std3__48in_placeE)
_ZN39_INTERNAL_b8abdd90_4_k_cu_2efed10e_83284cuda3std3__48in_placeE:
	.zero		1
	.type		_ZN39_INTERNAL_b8abdd90_4_k_cu_2efed10e_83284cuda3std6ranges3__45__cpo9iter_moveE,@object
	.size		_ZN39_INTERNAL_b8abdd90_4_k_cu_2efed10e_83284cuda3std6ranges3__45__cpo9iter_moveE,(_ZN39_INTERNAL_b8abdd90_4_k_cu_2efed10e_83284cuda3std3__45__cpo5beginE - _ZN39_INTERNAL_b8abdd90_4_k_cu_2efed10e_83284cuda3std6ranges3__45__cpo9iter_moveE)
_ZN39_INTERNAL_b8abdd90_4_k_cu_2efed10e_83284cuda3std6ranges3__45__cpo9iter_moveE:
	.zero		1
	.type		_ZN39_INTERNAL_b8abdd90_4_k_cu_2efed10e_83284cuda3std3__45__cpo5beginE,@object
	.size		_ZN39_INTERNAL_b8abdd90_4_k_cu_2efed10e_83284cuda3std3__45__cpo5beginE,(_ZN39_INTERNAL_b8abdd90_4_k_cu_2efed10e_83284cuda3std3__441_GLOBAL__N__b8abdd90_4_k_cu_2efed10e_83286ignoreE - _ZN39_INTERNAL_b8abdd90_4_k_cu_2efed10e_83284cuda3std3__45__cpo5beginE)
_ZN39_INTERNAL_b8abdd90_4_k_cu_2efed10e_83284cuda3std3__45__cpo5beginE:
	.zero		1
	.type		_ZN39_INTERNAL_b8abdd90_4_k_cu_2efed10e_83284cuda3std3__441_GLOBAL__N__b8abdd90_4_k_cu_2efed10e_83286ignoreE,@object
	.size		_ZN39_INTERNAL_b8abdd90_4_k_cu_2efed10e_83284cuda3std3__441_GLOBAL__N__b8abdd90_4_k_cu_2efed10e_83286ignoreE,(_ZN39_INTERNAL_b8abdd90_4_k_cu_2efed10e_83284cute7productE - _ZN39_INTERNAL_b8abdd90_4_k_cu_2efed10e_83284cuda3std3__441_GLOBAL__N__b8abdd90_4_k_cu_2efed10e_83286ignoreE)
_ZN39_INTERNAL_b8abdd90_4_k_cu_2efed10e_83284cuda3std3__441_GLOBAL__N__b8abdd90_4_k_cu_2efed10e_83286ignoreE:
	.zero		1
	.type		_ZN39_INTERNAL_b8abdd90_4_k_cu_2efed10e_83284cute7productE,@object
	.size		_ZN39_INTERNAL_b8abdd90_4_k_cu_2efed10e_83284cute7productE,(_ZN39_INTERNAL_b8abdd90_4_k_cu_2efed10e_83284cuda3std3__45__cpo3endE - _ZN39_INTERNAL_b8abdd90_4_k_cu_2efed10e_83284cute7productE)
_ZN39_INTERNAL_b8abdd90_4_k_cu_2efed10e_83284cute7productE:
	.zero		1
	.type		_ZN39_INTERNAL_b8abdd90_4_k_cu_2efed10e_83284cuda3std3__45__cpo3endE,@object
	.size		_ZN39_INTERNAL_b8abdd90_4_k_cu_2efed10e_83284cuda3std3__45__cpo3endE,(_ZN39_INTERNAL_b8abdd90_4_k_cu_2efed10e_83284cuda3std3__419piecewise_constructE - _ZN39_INTERNAL_b8abdd90_4_k_cu_2efed10e_83284cuda3std3__45__cpo3endE)
_ZN39_INTERNAL_b8abdd90_4_k_cu_2efed10e_83284cuda3std3__45__cpo3endE:
	.zero		1
	.type		_ZN39_INTERNAL_b8abdd90_4_k_cu_2efed10e_83284cuda3std3__419piecewise_constructE,@object
	.size		_ZN39_INTERNAL_b8abdd90_4_k_cu_2efed10e_83284cuda3std3__419piecewise_constructE,(_ZN39_INTERNAL_b8abdd90_4_k_cu_2efed10e_83284cuda3std3__45__cpo4cendE - _ZN39_INTERNAL_b8abdd90_4_k_cu_2efed10e_83284cuda3std3__419piecewise_constructE)
_ZN39_INTERNAL_b8abdd90_4_k_cu_2efed10e_83284cuda3std3__419piecewise_constructE:
	.zero		1
	.type		_ZN39_INTERNAL_b8abdd90_4_k_cu_2efed10e_83284cuda3std3__45__cpo4cendE,@object
	.size		_ZN39_INTERNAL_b8abdd90_4_k_cu_2efed10e_83284cuda3std3__45__cpo4cendE,(_ZN39_INTERNAL_b8abdd90_4_k_cu_2efed10e_83284cuda3std6ranges3__45__cpo4swapE - _ZN39_INTERNAL_b8abdd90_4_k_cu_2efed10e_83284cuda3std3__45__cpo4cendE)
_ZN39_INTERNAL_b8abdd90_4_k_cu_2efed10e_83284cuda3std3__45__cpo4cendE:
	.zero		1
	.type		_ZN39_INTERNAL_b8abdd90_4_k_cu_2efed10e_83284cuda3std6ranges3__45__cpo4swapE,@object
	.size		_ZN39_INTERNAL_b8abdd90_4_k_cu_2efed10e_83284cuda3std6ranges3__45__cpo4swapE,(.L_11 - _ZN39_INTERNAL_b8abdd90_4_k_cu_2efed10e_83284cuda3std6ranges3__45__cpo4swapE)
_ZN39_INTERNAL_b8abdd90_4_k_cu_2efed10e_83284cuda3std6ranges3__45__cpo4swapE:
	.zero		1
.L_11:


//--------------------- .nv.constant0._ZN7cutlass13device_kernelINS_4gemm6kernel13GemmUniversalIN4cute5tupleIJiiiiEEENS1_10collective13CollectiveMmaINS1_35MainloopSm100TmaUmmaWarpSpecializedILi33ELi2ELi4ENS5_IJNS4_1CILi2EEESB_NSA_ILi1EEEEEEEENS5_IJNSA_ILi128EEENSA_ILi256EEENSA_ILi32EEEEEENS_12float_e4m3_tENS5_IJlSC_lEEESJ_SK_NS4_8TiledMMAINS4_8MMA_AtomIJNS4_10MMA_TraitsINS4_25SM100_MMA_F8F6F4_2x1SM_SSEJSJ_SJ_fSF_SG_NS4_17integral_constantINS4_4UMMA5MajorELSR_0EEESS_NSP_INSQ_7ScaleInELST_0EEESU_EEEEEENS4_6LayoutINS5_IJSC_SC_SC_EEENS5_IJNSA_ILi0EEESZ_SZ_EEEEENS5_IJNS4_10UnderscoreES12_S12_EEEEENS4_28SM100_TMA_2SM_LOAD_MULTICASTENS4_14ComposedLayoutINS4_7SwizzleILi1ELi4ELi3EEENS4_18smem_ptr_flag_bitsILi8EEENSX_INS5_IJNSA_ILi8EEESH_EEENS5_IJSH_SC_EEEEEEEvNS4_8identityENS4_18SM100_TMA_2SM_LOADES1F_vS1G_EENS_8epilogue10collective18CollectiveEpilogueINS1J_23Sm100TmaWarpSpecializedILi4ELi2ELi32ELb0ELb0EEEJNS5_IJNSA_ILi64EEESG_SH_EEENS5_IJNSX_IS1O_SC_EENSX_INS5_IJSH_SB_EEENS5_IJSC_SF_EEEEEEEESJ_SK_SJ_SK_NS1J_6fusion15FusionCallbacksIS1N_NS1V_17LinearCombinationISJ_fSJ_fLNS_15FloatRoundStyleE2EEES1P_S1U_JEEENS4_5SM1004TMEM4LOAD26SM100_TMEM_LOAD_32dp32b32xENS4_13SM90_TMA_LOADES1F_NS4_39AutoVectorizingCopyWithAssumedAlignmentILi128EEENS4_14SM90_TMA_STOREES1F_S27_S27_EEEvvEEEEvNT_6ParamsE --------------------------
	.section	.nv.constant0._ZN7cutlass13device_kernelINS_4gemm6kernel13GemmUniversalIN4cute5tupleIJiiiiEEENS1_10collective13CollectiveMmaINS1_35MainloopSm100TmaUmmaWarpSpecializedILi33ELi2ELi4ENS5_IJNS4_1CILi2EEESB_NSA_ILi1EEEEEEEENS5_IJNSA_ILi128EEENSA_ILi256EEENSA_ILi32EEEEEENS_12float_e4m3_tENS5_IJlSC_lEEESJ_SK_NS4_8TiledMMAINS4_8MMA_AtomIJNS4_10MMA_TraitsINS4_25SM100_MMA_F8F6F4_2x1SM_SSEJSJ_SJ_fSF_SG_NS4_17integral_constantINS4_4UMMA5MajorELSR_0EEESS_NSP_INSQ_7ScaleInELST_0EEESU_EEEEEENS4_6LayoutINS5_IJSC_SC_SC_EEENS5_IJNSA_ILi0EEESZ_SZ_EEEEENS5_IJNS4_10UnderscoreES12_S12_EEEEENS4_28SM100_TMA_2SM_LOAD_MULTICASTENS4_14ComposedLayoutINS4_7SwizzleILi1ELi4ELi3EEENS4_18smem_ptr_flag_bitsILi8EEENSX_INS5_IJNSA_ILi8EEESH_EEENS5_IJSH_SC_EEEEEEEvNS4_8identityENS4_18SM100_TMA_2SM_LOADES1F_vS1G_EENS_8epilogue10collective18CollectiveEpilogueINS1J_23Sm100TmaWarpSpecializedILi4ELi2ELi32ELb0ELb0EEEJNS5_IJNSA_ILi64EEESG_SH_EEENS5_IJNSX_IS1O_SC_EENSX_INS5_IJSH_SB_EEENS5_IJSC_SF_EEEEEEEESJ_SK_SJ_SK_NS1J_6fusion15FusionCallbacksIS1N_NS1V_17LinearCombinationISJ_fSJ_fLNS_15FloatRoundStyleE2EEES1P_S1U_JEEENS4_5SM1004TMEM4LOAD26SM100_TMEM_LOAD_32dp32b32xENS4_13SM90_TMA_LOADES1F_NS4_39AutoVectorizingCopyWithAssumedAlignmentILi128EEENS4_14SM90_TMA_STOREES1F_S27_S27_EEEvvEEEEvNT_6ParamsE,"a",@progbits
	.sectionflags	@""
	.align	4
.nv.constant0._ZN7cutlass13device_kernelINS_4gemm6kernel13GemmUniversalIN4cute5tupleIJiiiiEEENS1_10collective13CollectiveMmaINS1_35MainloopSm100TmaUmmaWarpSpecializedILi33ELi2ELi4ENS5_IJNS4_1CILi2EEESB_NSA_ILi1EEEEEEEENS5_IJNSA_ILi128EEENSA_ILi256EEENSA_ILi32EEEEEENS_12float_e4m3_tENS5_IJlSC_lEEESJ_SK_NS4_8TiledMMAINS4_8MMA_AtomIJNS4_10MMA_TraitsINS4_25SM100_MMA_F8F6F4_2x1SM_SSEJSJ_SJ_fSF_SG_NS4_17integral_constantINS4_4UMMA5MajorELSR_0EEESS_NSP_INSQ_7ScaleInELST_0EEESU_EEEEEENS4_6LayoutINS5_IJSC_SC_SC_EEENS5_IJNSA_ILi0EEESZ_SZ_EEEEENS5_IJNS4_10UnderscoreES12_S12_EEEEENS4_28SM100_TMA_2SM_LOAD_MULTICASTENS4_14ComposedLayoutINS4_7SwizzleILi1ELi4ELi3EEENS4_18smem_ptr_flag_bitsILi8EEENSX_INS5_IJNSA_ILi8EEESH_EEENS5_IJSH_SC_EEEEEEEvNS4_8identityENS4_18SM100_TMA_2SM_LOADES1F_vS1G_EENS_8epilogue10collective18CollectiveEpilogueINS1J_23Sm100TmaWarpSpecializedILi4ELi2ELi32ELb0ELb0EEEJNS5_IJNSA_ILi64EEESG_SH_EEENS5_IJNSX_IS1O_SC_EENSX_INS5_IJSH_SB_EEENS5_IJSC_SF_EEEEEEEESJ_SK_SJ_SK_NS1J_6fusion15FusionCallbacksIS1N_NS1V_17LinearCombinationISJ_fSJ_fLNS_15FloatRoundStyleE2EEES1P_S1U_JEEENS4_5SM1004TMEM4LOAD26SM100_TMEM_LOAD_32dp32b32xENS4_13SM90_TMA_LOADES1F_NS4_39AutoVectorizingCopyWithAssumedAlignmentILi128EEENS4_14SM90_TMA_STOREES1F_S27_S27_EEEvvEEEEvNT_6ParamsE:
	.zero		2944


//--------------------- SYMBOLS --------------------------

	.type		.nv.reservedSmem.offset0,@object
	.size		.nv.reservedSmem.offset0,0x4
	.type		.nv.reservedSmem.cap,@object
	.size		.nv.reservedSmem.cap,0x4
	.type		__assertfail,@function
